	.target	sm_100a

	.elftype	@"ET_EXEC"


//--------------------- .note.nv.tkinfo           --------------------------
	.section	.note.nv.tkinfo,"",@"SHT_NOTE"
	.sectionflags	@"SHF_NOTE_NV_TKINFO"
	.tkinfo
        /*0018*/ 	.word	0x00000002
        /*0030*/ 	.string	""
        /*0030*/ 	.string	"ptxas"
        /*0030*/ 	.string	"Cuda compilation tools, release 13.0, V13.0.88"
        /*0030*/ 	.string	"Build cuda_13.0.r13.0/compiler.36424714_0"
        /*0030*/ 	.string	"-arch sm_100a -m 64 "



//--------------------- .note.nv.cuinfo           --------------------------
	.section	.note.nv.cuinfo,"",@"SHT_NOTE"
	.sectionflags	@"SHF_NOTE_NV_CUINFO"
        /*0018*/ 	.short	0x0002
        /*001a*/ 	.short	0x0064
        /*001c*/ 	.short	0x0082
	.zero		2


//--------------------- .nv.info                  --------------------------
	.section	.nv.info,"",@"SHT_CUDA_INFO"
	.align	4


	//----- nvinfo : EIATTR_REGCOUNT
	.align		4
        /*0000*/ 	.byte	0x04, 0x2f
        /*0002*/ 	.short	(.L_19 - .L_18)
	.align		4
.L_18:
        /*0004*/ 	.word	index@(_ZN7cutlass13device_kernelINS_4gemm6kernel13GemmUniversalIN4cute5tupleIJiiiiEEENS1_10collective13CollectiveMmaINS1_35MainloopSm100TmaUmmaWarpSpecializedILi3ELi2ELi4ENS5_IJNS4_1CILi2EEENSA_ILi1EEESC_EEEEENS5_IJNSA_ILi64EEENSA_ILi128EEESG_EEENS_12float_e5m2_tENS5_IJlSC_lEEESI_SJ_NS4_8TiledMMAINS4_8MMA_AtomIJNS4_10MMA_TraitsINS4_19SM100_MMA_F8F6F4_SSEJSI_SI_fSF_SG_NS4_17integral_constantINS4_4UMMA5MajorELSQ_0EEESR_NSO_INSP_7ScaleInELSS_0EEEST_EEEEEENS4_6LayoutINS5_IJSC_SC_SC_EEENS5_IJNSA_ILi0EEESY_SY_EEEEENS5_IJNS4_10UnderscoreES11_S11_EEEEENS4_13SM90_TMA_LOADENS4_14ComposedLayoutINS4_7SwizzleILi3ELi4ELi3EEENS4_18smem_ptr_flag_bitsILi8EEENSW_INS5_IJNSA_ILi8EEESG_EEENS5_IJSG_SC_EEEEEEEvNS4_8identityENS4_23SM90_TMA_LOAD_MULTICASTES1E_vS1F_EENS_8epilogue10collective18CollectiveEpilogueINS1I_23Sm100TmaWarpSpecializedILi2ELi2ELi32ELb0ELb0EEEJSH_NS5_IJNSW_ISF_SC_EES1N_EEESI_SJ_SI_SJ_NS1I_6fusion15FusionCallbacksIS1M_NS1P_17LinearCombinationISI_fSI_fLNS_15FloatRoundStyleE2EEESH_S1O_JEEENS4_5SM1004TMEM4LOAD26SM100_TMEM_LOAD_16dp32b32xES14_NS15_INS16_ILi2ELi4ELi3EEES19_NSW_INS5_IJS1A_SF_EEENS5_IJSF_SC_EEEEEEENS4_39AutoVectorizingCopyWithAssumedAlignmentILi128EEENS4_14SM90_TMA_STOREES23_S25_S25_EEEvvEEEEvNT_6ParamsE)
        /*0008*/ 	.word	0x00000072


	//----- nvinfo : EIATTR_FRAME_SIZE
	.align		4
.L_19:
        /*000c*/ 	.byte	0x04, 0x11
        /*000e*/ 	.short	(.L_21 - .L_20)
	.align		4
.L_20:
        /*0010*/ 	.word	index@($__internal_2_$__cuda_sm10x_tcgen05_guardrail_trap_unallocated_columns_being_dealloced)
        /*0014*/ 	.word	0x00000000


	//----- nvinfo : EIATTR_FRAME_SIZE
	.align		4
.L_21:
        /*0018*/ 	.byte	0x04, 0x11
        /*001a*/ 	.short	(.L_23 - .L_22)
	.align		4
.L_22:
        /*001c*/ 	.word	index@($__internal_1_$__cuda_sm10x_tcgen05_guardrail_trap_phase_invalid_during_alloc)
        /*0020*/ 	.word	0x00000000


	//----- nvinfo : EIATTR_FRAME_SIZE
	.align		4
.L_23:
        /*0024*/ 	.byte	0x04, 0x11
        /*0026*/ 	.short	(.L_25 - .L_24)
	.align		4
.L_24:
        /*0028*/ 	.word	index@($__internal_0_$__cuda_sm10x_tcgen05_guardrail_trap_col_being_dealloced_not_returned_by_alloc)
        /*002c*/ 	.word	0x00000000


	//----- nvinfo : EIATTR_FRAME_SIZE
	.align		4
.L_25:
        /*0030*/ 	.byte	0x04, 0x11
        /*0032*/ 	.short	(.L_27 - .L_26)
	.align		4
.L_26:
        /*0034*/ 	.word	index@(_ZN7cutlass13device_kernelINS_4gemm6kernel13GemmUniversalIN4cute5tupleIJiiiiEEENS1_10collective13CollectiveMmaINS1_35MainloopSm100TmaUmmaWarpSpecializedILi3ELi2ELi4ENS5_IJNS4_1CILi2EEENSA_ILi1EEESC_EEEEENS5_IJNSA_ILi64EEENSA_ILi128EEESG_EEENS_12float_e5m2_tENS5_IJlSC_lEEESI_SJ_NS4_8TiledMMAINS4_8MMA_AtomIJNS4_10MMA_TraitsINS4_19SM100_MMA_F8F6F4_SSEJSI_SI_fSF_SG_NS4_17integral_constantINS4_4UMMA5MajorELSQ_0EEESR_NSO_INSP_7ScaleInELSS_0EEEST_EEEEEENS4_6LayoutINS5_IJSC_SC_SC_EEENS5_IJNSA_ILi0EEESY_SY_EEEEENS5_IJNS4_10UnderscoreES11_S11_EEEEENS4_13SM90_TMA_LOADENS4_14ComposedLayoutINS4_7SwizzleILi3ELi4ELi3EEENS4_18smem_ptr_flag_bitsILi8EEENSW_INS5_IJNSA_ILi8EEESG_EEENS5_IJSG_SC_EEEEEEEvNS4_8identityENS4_23SM90_TMA_LOAD_MULTICASTES1E_vS1F_EENS_8epilogue10collective18CollectiveEpilogueINS1I_23Sm100TmaWarpSpecializedILi2ELi2ELi32ELb0ELb0EEEJSH_NS5_IJNSW_ISF_SC_EES1N_EEESI_SJ_SI_SJ_NS1I_6fusion15FusionCallbacksIS1M_NS1P_17LinearCombinationISI_fSI_fLNS_15FloatRoundStyleE2EEESH_S1O_JEEENS4_5SM1004TMEM4LOAD26SM100_TMEM_LOAD_16dp32b32xES14_NS15_INS16_ILi2ELi4ELi3EEES19_NSW_INS5_IJS1A_SF_EEENS5_IJSF_SC_EEEEEEENS4_39AutoVectorizingCopyWithAssumedAlignmentILi128EEENS4_14SM90_TMA_STOREES23_S25_S25_EEEvvEEEEvNT_6ParamsE)
        /*0038*/ 	.word	0x00000000


	//----- nvinfo : EIATTR_MIN_STACK_SIZE
	.align		4
.L_27:
        /*003c*/ 	.byte	0x04, 0x12
        /*003e*/ 	.short	(.L_29 - .L_28)
	.align		4
.L_28:
        /*0040*/ 	.word	index@(_ZN7cutlass13device_kernelINS_4gemm6kernel13GemmUniversalIN4cute5tupleIJiiiiEEENS1_10collective13CollectiveMmaINS1_35MainloopSm100TmaUmmaWarpSpecializedILi3ELi2ELi4ENS5_IJNS4_1CILi2EEENSA_ILi1EEESC_EEEEENS5_IJNSA_ILi64EEENSA_ILi128EEESG_EEENS_12float_e5m2_tENS5_IJlSC_lEEESI_SJ_NS4_8TiledMMAINS4_8MMA_AtomIJNS4_10MMA_TraitsINS4_19SM100_MMA_F8F6F4_SSEJSI_SI_fSF_SG_NS4_17integral_constantINS4_4UMMA5MajorELSQ_0EEESR_NSO_INSP_7ScaleInELSS_0EEEST_EEEEEENS4_6LayoutINS5_IJSC_SC_SC_EEENS5_IJNSA_ILi0EEESY_SY_EEEEENS5_IJNS4_10UnderscoreES11_S11_EEEEENS4_13SM90_TMA_LOADENS4_14ComposedLayoutINS4_7SwizzleILi3ELi4ELi3EEENS4_18smem_ptr_flag_bitsILi8EEENSW_INS5_IJNSA_ILi8EEESG_EEENS5_IJSG_SC_EEEEEEEvNS4_8identityENS4_23SM90_TMA_LOAD_MULTICASTES1E_vS1F_EENS_8epilogue10collective18CollectiveEpilogueINS1I_23Sm100TmaWarpSpecializedILi2ELi2ELi32ELb0ELb0EEEJSH_NS5_IJNSW_ISF_SC_EES1N_EEESI_SJ_SI_SJ_NS1I_6fusion15FusionCallbacksIS1M_NS1P_17LinearCombinationISI_fSI_fLNS_15FloatRoundStyleE2EEESH_S1O_JEEENS4_5SM1004TMEM4LOAD26SM100_TMEM_LOAD_16dp32b32xES14_NS15_INS16_ILi2ELi4ELi3EEES19_NSW_INS5_IJS1A_SF_EEENS5_IJSF_SC_EEEEEEENS4_39AutoVectorizingCopyWithAssumedAlignmentILi128EEENS4_14SM90_TMA_STOREES23_S25_S25_EEEvvEEEEvNT_6ParamsE)
        /*0044*/ 	.word	0x00000000
.L_29:


//--------------------- .nv.compat                --------------------------
	.section	.nv.compat,"",@"SHT_CUDA_COMPAT_INFO"
	.align	4
        /*0000*/ 	.byte	0x02, 0x09, 0x01, 0x00, 0x02, 0x02, 0x02, 0x00, 0x02, 0x05, 0x05, 0x00, 0x03, 0x07, 0x01, 0x01
        /*0010*/ 	.byte	0x02, 0x03, 0x01, 0x00, 0x02, 0x06, 0x01, 0x00, 0x04, 0x0b, 0x08, 0x00, 0x09, 0x00, 0x00, 0x00
        /*0020*/ 	.byte	0x00, 0x00, 0x00, 0x00


//--------------------- .nv.info._ZN7cutlass13device_kernelINS_4gemm6kernel13GemmUniversalIN4cute5tupleIJiiiiEEENS1_10collective13CollectiveMmaINS1_35MainloopSm100TmaUmmaWarpSpecializedILi3ELi2ELi4ENS5_IJNS4_1CILi2EEENSA_ILi1EEESC_EEEEENS5_IJNSA_ILi64EEENSA_ILi128EEESG_EEENS_12float_e5m2_tENS5_IJlSC_lEEESI_SJ_NS4_8TiledMMAINS4_8MMA_AtomIJNS4_10MMA_TraitsINS4_19SM100_MMA_F8F6F4_SSEJSI_SI_fSF_SG_NS4_17integral_constantINS4_4UMMA5MajorELSQ_0EEESR_NSO_INSP_7ScaleInELSS_0EEEST_EEEEEENS4_6LayoutINS5_IJSC_SC_SC_EEENS5_IJNSA_ILi0EEESY_SY_EEEEENS5_IJNS4_10UnderscoreES11_S11_EEEEENS4_13SM90_TMA_LOADENS4_14ComposedLayoutINS4_7SwizzleILi3ELi4ELi3EEENS4_18smem_ptr_flag_bitsILi8EEENSW_INS5_IJNSA_ILi8EEESG_EEENS5_IJSG_SC_EEEEEEEvNS4_8identityENS4_23SM90_TMA_LOAD_MULTICASTES1E_vS1F_EENS_8epilogue10collective18CollectiveEpilogueINS1I_23Sm100TmaWarpSpecializedILi2ELi2ELi32ELb0ELb0EEEJSH_NS5_IJNSW_ISF_SC_EES1N_EEESI_SJ_SI_SJ_NS1I_6fusion15FusionCallbacksIS1M_NS1P_17LinearCombinationISI_fSI_fLNS_15FloatRoundStyleE2EEESH_S1O_JEEENS4_5SM1004TMEM4LOAD26SM100_TMEM_LOAD_16dp32b32xES14_NS15_INS16_ILi2ELi4ELi3EEES19_NSW_INS5_IJS1A_SF_EEENS5_IJSF_SC_EEEEEEENS4_39AutoVectorizingCopyWithAssumedAlignmentILi128EEENS4_14SM90_TMA_STOREES23_S25_S25_EEEvvEEEEvNT_6ParamsE --------------------------
	.section	.nv.info._ZN7cutlass13device_kernelINS_4gemm6kernel13GemmUniversalIN4cute5tupleIJiiiiEEENS1_10collective13CollectiveMmaINS1_35MainloopSm100TmaUmmaWarpSpecializedILi3ELi2ELi4ENS5_IJNS4_1CILi2EEENSA_ILi1EEESC_EEEEENS5_IJNSA_ILi64EEENSA_ILi128EEESG_EEENS_12float_e5m2_tENS5_IJlSC_lEEESI_SJ_NS4_8TiledMMAINS4_8MMA_AtomIJNS4_10MMA_TraitsINS4_19SM100_MMA_F8F6F4_SSEJSI_SI_fSF_SG_NS4_17integral_constantINS4_4UMMA5MajorELSQ_0EEESR_NSO_INSP_7ScaleInELSS_0EEEST_EEEEEENS4_6LayoutINS5_IJSC_SC_SC_EEENS5_IJNSA_ILi0EEESY_SY_EEEEENS5_IJNS4_10UnderscoreES11_S11_EEEEENS4_13SM90_TMA_LOADENS4_14ComposedLayoutINS4_7SwizzleILi3ELi4ELi3EEENS4_18smem_ptr_flag_bitsILi8EEENSW_INS5_IJNSA_ILi8EEESG_EEENS5_IJSG_SC_EEEEEEEvNS4_8identityENS4_23SM90_TMA_LOAD_MULTICASTES1E_vS1F_EENS_8epilogue10collective18CollectiveEpilogueINS1I_23Sm100TmaWarpSpecializedILi2ELi2ELi32ELb0ELb0EEEJSH_NS5_IJNSW_ISF_SC_EES1N_EEESI_SJ_SI_SJ_NS1I_6fusion15FusionCallbacksIS1M_NS1P_17LinearCombinationISI_fSI_fLNS_15FloatRoundStyleE2EEESH_S1O_JEEENS4_5SM1004TMEM4LOAD26SM100_TMEM_LOAD_16dp32b32xES14_NS15_INS16_ILi2ELi4ELi3EEES19_NSW_INS5_IJS1A_SF_EEENS5_IJSF_SC_EEEEEEENS4_39AutoVectorizingCopyWithAssumedAlignmentILi128EEENS4_14SM90_TMA_STOREES23_S25_S25_EEEvvEEEEvNT_6ParamsE,"",@"SHT_CUDA_INFO"
	.sectionflags	@""
	.align	4


	//----- nvinfo : EIATTR_CUDA_API_VERSION
	.align		4
        /*0000*/ 	.byte	0x04, 0x37
        /*0002*/ 	.short	(.L_31 - .L_30)
.L_30:
        /*0004*/ 	.word	0x00000082


	//----- nvinfo : EIATTR_KPARAM_INFO
	.align		4
.L_31:
        /*0008*/ 	.byte	0x04, 0x17
        /*000a*/ 	.short	(.L_33 - .L_32)
.L_32:
        /*000c*/ 	.word	0x00000000
        /*0010*/ 	.short	0x0000
        /*0012*/ 	.short	0x0000
        /*0014*/ 	.byte	0x00, 0xf0, 0x01, 0x20


	//----- nvinfo : EIATTR_AT_ENTRY_FRAGMENTS
	.align		4
.L_33:
        /*0018*/ 	.byte	0x04, 0x4f
        /*001a*/ 	.short	(.L_35 - .L_34)


	//   ....[0]....
.L_34:
        /*001c*/ 	.word	0x00000006


	//----- nvinfo : EIATTR_RESERVED_SMEM_USED
	.align		4
.L_35:
        /*0020*/ 	.byte	0x01, 0x41
	.zero		2


	//----- nvinfo : EIATTR_SPARSE_MMA_MASK
	.align		4
        /*0024*/ 	.byte	0x03, 0x50
        /*0026*/ 	.short	0x0000


	//----- nvinfo : EIATTR_TCGEN05_1CTA_USED
	.align		4
        /*0028*/ 	.byte	0x01, 0x51
	.zero		2


	//----- nvinfo : EIATTR_MAXREG_COUNT
	.align		4
        /*002c*/ 	.byte	0x03, 0x1b
        /*002e*/ 	.short	0x00ff


	//----- nvinfo : EIATTR_NUM_BARRIERS
	.align		4
        /*0030*/ 	.byte	0x02, 0x4c
        /*0032*/ 	.byte	0x07
	.zero		1


	//----- nvinfo : EIATTR_EXTERNS
	.align		4
        /*0034*/ 	.byte	0x04, 0x0f
        /*0036*/ 	.short	(.L_37 - .L_36)


	//   ....[0]....
	.align		4
.L_36:
        /*0038*/ 	.word	index@(__assertfail)


	//----- nvinfo : EIATTR_MERCURY_ISA_VERSION
	.align		4
.L_37:
        /*003c*/ 	.byte	0x03, 0x5f
        /*003e*/ 	.short	0x0101


	//----- nvinfo : EIATTR_INT_WARP_WIDE_INSTR_OFFSETS
	.align		4
        /*0040*/ 	.byte	0x04, 0x31
        /*0042*/ 	.short	(.L_39 - .L_38)


	//   ....[0]....
.L_38:
        /*0044*/ 	.word	0x00003ba0


	//   ....[1]....
        /*0048*/ 	.word	0x00003bc0


	//   ....[2]....
        /*004c*/ 	.word	0x00003bf0


	//   ....[3]....
        /*0050*/ 	.word	0x000047c0


	//   ....[4]....
        /*0054*/ 	.word	0x00004830


	//   ....[5]....
        /*0058*/ 	.word	0x00004920


	//   ....[6]....
        /*005c*/ 	.word	0x000049d0


	//----- nvinfo : EIATTR_COOP_GROUP_MASK_REGIDS
	.align		4
.L_39:
        /*0060*/ 	.byte	0x04, 0x29
        /*0062*/ 	.short	(.L_41 - .L_40)


	//   ....[0]....
.L_40:
        /*0064*/ 	.word	0xffffffff


	//   ....[1]....
        /*0068*/ 	.word	0xffffffff


	//   ....[2]....
        /*006c*/ 	.word	0xffffffff


	//   ....[3]....
        /*0070*/ 	.word	0xffffffff


	//   ....[4]....
        /*0074*/ 	.word	0xffffffff


	//   ....[5]....
        /*0078*/ 	.word	0xffffffff


	//   ....[6]....
        /*007c*/ 	.word	0xffffffff


	//   ....[7]....
        /*0080*/ 	.word	0xffffffff


	//   ....[8]....
        /*0084*/ 	.word	0xffffffff


	//   ....[9]....
        /*0088*/ 	.word	0xffffffff


	//   ....[10]....
        /*008c*/ 	.word	0xffffffff


	//   ....[11]....
        /*0090*/ 	.word	0xffffffff


	//   ....[12]....
        /*0094*/ 	.word	0xffffffff


	//   ....[13]....
        /*0098*/ 	.word	0xffffffff


	//----- nvinfo : EIATTR_COOP_GROUP_INSTR_OFFSETS
	.align		4
.L_41:
        /*009c*/ 	.byte	0x04, 0x28
        /*009e*/ 	.short	(.L_43 - .L_42)


	//   ....[0]....
.L_42:
        /*00a0*/ 	.word	0x00000080


	//   ....[1]....
        /*00a4*/ 	.word	0x000004f0


	//   ....[2]....
        /*00a8*/ 	.word	0x00000670


	//   ....[3]....
        /*00ac*/ 	.word	0x000007d0


	//   ....[4]....
        /*00b0*/ 	.word	0x000008d0


	//   ....[5]....
        /*00b4*/ 	.word	0x00000a40


	//   ....[6]....
        /*00b8*/ 	.word	0x00000be0


	//   ....[7]....
        /*00bc*/ 	.word	0x00000d90


	//   ....[8]....
        /*00c0*/ 	.word	0x00001f50


	//   ....[9]....
        /*00c4*/ 	.word	0x00002d90


	//   ....[10]....
        /*00c8*/ 	.word	0x00002fa0


	//   ....[11]....
        /*00cc*/ 	.word	0x00002fd0


	//   ....[12]....
        /*00d0*/ 	.word	0x00003a80


	//   ....[13]....
        /*00d4*/ 	.word	0x00003cb0


	//----- nvinfo : EIATTR_VRC_CTA_INIT_COUNT
	.align		4
.L_43:
        /*00d8*/ 	.byte	0x02, 0x4a
        /*00da*/ 	.byte	0x80
	.zero		1


	//----- nvinfo : EIATTR_SYSCALL_OFFSETS
	.align		4
        /*00dc*/ 	.byte	0x04, 0x46
        /*00de*/ 	.short	(.L_45 - .L_44)


	//   ....[0]....
.L_44:
        /*00e0*/ 	.word	0x000055e0


	//   ....[1]....
        /*00e4*/ 	.word	0x00005720


	//   ....[2]....
        /*00e8*/ 	.word	0x00005f50


	//   ....[3]....
        /*00ec*/ 	.word	0x00006ce0


	//----- nvinfo : EIATTR_MBARRIER_INSTR_OFFSETS
	.align		4
.L_45:
        /*00f0*/ 	.byte	0x04, 0x39
        /*00f2*/ 	.short	(.L_47 - .L_46)


	//   ....[0]....
.L_46:
        /*00f4*/ 	.word	0x00000600
        /*00f8*/ 	.word	0x000000ff
        /*00fc*/ 	.word	0x00000000
        /*0100*/ 	.short	0x0100
        /*0102*/ 	.byte	0x04
	.zero		1


	//   ....[1]....
        /*0104*/ 	.word	0x00000610
        /*0108*/ 	.word	0x000000ff
        /*010c*/ 	.word	0x00000018
        /*0110*/ 	.short	0x0100
        /*0112*/ 	.byte	0x04
	.zero		1


	//   ....[2]....
        /*0114*/ 	.word	0x00000620
        /*0118*/ 	.word	0x000000ff
        /*011c*/ 	.word	0x00000008
        /*0120*/ 	.short	0x0100
        /*0122*/ 	.byte	0x04
	.zero		1


	//   ....[3]....
        /*0124*/ 	.word	0x00000630
        /*0128*/ 	.word	0x000000ff
        /*012c*/ 	.word	0x00000020
        /*0130*/ 	.short	0x0100
        /*0132*/ 	.byte	0x04
	.zero		1


	//   ....[4]....
        /*0134*/ 	.word	0x00000640
        /*0138*/ 	.word	0x000000ff
        /*013c*/ 	.word	0x00000010
        /*0140*/ 	.short	0x0100
        /*0142*/ 	.byte	0x04
	.zero		1


	//   ....[5]....
        /*0144*/ 	.word	0x00000650
        /*0148*/ 	.word	0x000000ff
        /*014c*/ 	.word	0x00000028
        /*0150*/ 	.short	0x0100
        /*0152*/ 	.byte	0x04
	.zero		1


	//   ....[6]....
        /*0154*/ 	.word	0x00000780
        /*0158*/ 	.word	0x000000ff
        /*015c*/ 	.word	0x00000030
        /*0160*/ 	.short	0x0100
        /*0162*/ 	.byte	0x04
	.zero		1


	//   ....[7]....
        /*0164*/ 	.word	0x00000790
        /*0168*/ 	.word	0x000000ff
        /*016c*/ 	.word	0x00000040
        /*0170*/ 	.short	0x0100
        /*0172*/ 	.byte	0x04
	.zero		1


	//   ....[8]....
        /*0174*/ 	.word	0x000007a0
        /*0178*/ 	.word	0x000000ff
        /*017c*/ 	.word	0x00000038
        /*0180*/ 	.short	0x0100
        /*0182*/ 	.byte	0x04
	.zero		1


	//   ....[9]....
        /*0184*/ 	.word	0x000007b0
        /*0188*/ 	.word	0x000000ff
        /*018c*/ 	.word	0x00000048
        /*0190*/ 	.short	0x0100
        /*0192*/ 	.byte	0x04
	.zero		1


	//   ....[10]....
        /*0194*/ 	.word	0x000008a0
        /*0198*/ 	.word	0x000000ff
        /*019c*/ 	.word	0x00000050
        /*01a0*/ 	.short	0x0100
        /*01a2*/ 	.byte	0x06
	.zero		1


	//   ....[11]....
        /*01a4*/ 	.word	0x000008b0
        /*01a8*/ 	.word	0x000000ff
        /*01ac*/ 	.word	0x00000058
        /*01b0*/ 	.short	0x0100
        /*01b2*/ 	.byte	0x06
	.zero		1


	//   ....[12]....
        /*01b4*/ 	.word	0x000009f0
        /*01b8*/ 	.word	0x000000ff
        /*01bc*/ 	.word	0x00000060
        /*01c0*/ 	.short	0x0100
        /*01c2*/ 	.byte	0x06
	.zero		1


	//   ....[13]....
        /*01c4*/ 	.word	0x00000a00
        /*01c8*/ 	.word	0x000000ff
        /*01cc*/ 	.word	0x00000070
        /*01d0*/ 	.short	0x0100
        /*01d2*/ 	.byte	0x06
	.zero		1


	//   ....[14]....
        /*01d4*/ 	.word	0x00000a10
        /*01d8*/ 	.word	0x000000ff
        /*01dc*/ 	.word	0x00000068
        /*01e0*/ 	.short	0x0100
        /*01e2*/ 	.byte	0x06
	.zero		1


	//   ....[15]....
        /*01e4*/ 	.word	0x00000a20
        /*01e8*/ 	.word	0x000000ff
        /*01ec*/ 	.word	0x00000078
        /*01f0*/ 	.short	0x0100
        /*01f2*/ 	.byte	0x06
	.zero		1


	//   ....[16]....
        /*01f4*/ 	.word	0x00000b50
        /*01f8*/ 	.word	0x000000ff
        /*01fc*/ 	.word	0x00000080
        /*0200*/ 	.short	0x0100
        /*0202*/ 	.byte	0x04
	.zero		1


	//   ....[17]....
        /*0204*/ 	.word	0x00000b60
        /*0208*/ 	.word	0x000000ff
        /*020c*/ 	.word	0x000000a0
        /*0210*/ 	.short	0x0100
        /*0212*/ 	.byte	0x04
	.zero		1


	//   ....[18]....
        /*0214*/ 	.word	0x00000b70
        /*0218*/ 	.word	0x000000ff
        /*021c*/ 	.word	0x00000088
        /*0220*/ 	.short	0x0100
        /*0222*/ 	.byte	0x04
	.zero		1


	//   ....[19]....
        /*0224*/ 	.word	0x00000b80
        /*0228*/ 	.word	0x000000ff
        /*022c*/ 	.word	0x000000a8
        /*0230*/ 	.short	0x0100
        /*0232*/ 	.byte	0x04
	.zero		1


	//   ....[20]....
        /*0234*/ 	.word	0x00000b90
        /*0238*/ 	.word	0x000000ff
        /*023c*/ 	.word	0x00000090
        /*0240*/ 	.short	0x0100
        /*0242*/ 	.byte	0x04
	.zero		1


	//   ....[21]....
        /*0244*/ 	.word	0x00000ba0
        /*0248*/ 	.word	0x000000ff
        /*024c*/ 	.word	0x000000b0
        /*0250*/ 	.short	0x0100
        /*0252*/ 	.byte	0x04
	.zero		1


	//   ....[22]....
        /*0254*/ 	.word	0x00000bb0
        /*0258*/ 	.word	0x000000ff
        /*025c*/ 	.word	0x00000098
        /*0260*/ 	.short	0x0100
        /*0262*/ 	.byte	0x04
	.zero		1


	//   ....[23]....
        /*0264*/ 	.word	0x00000bc0
        /*0268*/ 	.word	0x000000ff
        /*026c*/ 	.word	0x000000b8
        /*0270*/ 	.short	0x0100
        /*0272*/ 	.byte	0x04
	.zero		1


	//   ....[24]....
        /*0274*/ 	.word	0x00000cb0
        /*0278*/ 	.word	0x000000ff
        /*027c*/ 	.word	0x000000c0
        /*0280*/ 	.short	0x0100
        /*0282*/ 	.byte	0x04
	.zero		1


	//   ....[25]....
        /*0284*/ 	.word	0x00000cc0
        /*0288*/ 	.word	0x000000ff
        /*028c*/ 	.word	0x000000d0
        /*0290*/ 	.short	0x0100
        /*0292*/ 	.byte	0x04
	.zero		1


	//   ....[26]....
        /*0294*/ 	.word	0x00000cd0
        /*0298*/ 	.word	0x000000ff
        /*029c*/ 	.word	0x000000c8
        /*02a0*/ 	.short	0x0100
        /*02a2*/ 	.byte	0x04
	.zero		1


	//   ....[27]....
        /*02a4*/ 	.word	0x00000ce0
        /*02a8*/ 	.word	0x000000ff
        /*02ac*/ 	.word	0x000000d8
        /*02b0*/ 	.short	0x0100
        /*02b2*/ 	.byte	0x04
	.zero		1


	//   ....[28]....
        /*02b4*/ 	.word	0x00001800
        /*02b8*/ 	.word	0x00000000
        /*02bc*/ 	.word	0x000000d0
        /*02c0*/ 	.short	0x010a
        /*02c2*/ 	.byte	0xff
	.zero		1


	//   ....[29]....
        /*02c4*/ 	.word	0x00001820
        /*02c8*/ 	.word	0x00000000
        /*02cc*/ 	.word	0x000000c0
        /*02d0*/ 	.short	0x0101
        /*02d2*/ 	.byte	0xff
	.zero		1


	//   ....[30]....
        /*02d4*/ 	.word	0x000018e0
        /*02d8*/ 	.word	0x000000ff
        /*02dc*/ 	.word	0x00000018
        /*02e0*/ 	.short	0x010a
        /*02e2*/ 	.byte	0x04
	.zero		1


	//   ....[31]....
        /*02e4*/ 	.word	0x00001960
        /*02e8*/ 	.word	0x000000ff
        /*02ec*/ 	.word	0x00000018
        /*02f0*/ 	.short	0x010a
        /*02f2*/ 	.byte	0x21
	.zero		1


	//   ....[32]....
        /*02f4*/ 	.word	0x00001af0
        /*02f8*/ 	.word	0x000000ff
        /*02fc*/ 	.word	0x00000018
        /*0300*/ 	.short	0x010a
        /*0302*/ 	.byte	0x08
	.zero		1


	//   ....[33]....
        /*0304*/ 	.word	0x00001c10
        /*0308*/ 	.word	0x000000ff
        /*030c*/ 	.word	0x00000058
        /*0310*/ 	.short	0x0101
        /*0312*/ 	.byte	0x07
	.zero		1


	//   ....[34]....
        /*0314*/ 	.word	0x00001c30
        /*0318*/ 	.word	0x000000ff
        /*031c*/ 	.word	0x00000018
        /*0320*/ 	.short	0x010a
        /*0322*/ 	.byte	0x04
	.zero		1


	//   ....[35]....
        /*0324*/ 	.word	0x00001cb0
        /*0328*/ 	.word	0x000000ff
        /*032c*/ 	.word	0x00000018
        /*0330*/ 	.short	0x010a
        /*0332*/ 	.byte	0x09
	.zero		1


	//   ....[36]....
        /*0334*/ 	.word	0x00001e50
        /*0338*/ 	.word	0x000000ff
        /*033c*/ 	.word	0x00000018
        /*0340*/ 	.short	0x010a
        /*0342*/ 	.byte	0x06
	.zero		1


	//   ....[37]....
        /*0344*/ 	.word	0x00001f80
        /*0348*/ 	.word	0x00000003
        /*034c*/ 	.word	0x00000060
        /*0350*/ 	.short	0x010a
        /*0352*/ 	.byte	0xff
	.zero		1


	//   ....[38]....
        /*0354*/ 	.word	0x000020d0
        /*0358*/ 	.word	0x00000000
        /*035c*/ 	.word	0x00000000
        /*0360*/ 	.short	0x0101
        /*0362*/ 	.byte	0xff
	.zero		1


	//   ....[39]....
        /*0364*/ 	.word	0x00002670
        /*0368*/ 	.word	0x000000ff
        /*036c*/ 	.word	0x00000000
        /*0370*/ 	.short	0x010a
        /*0372*/ 	.byte	0x04
	.zero		1


	//   ....[40]....
        /*0374*/ 	.word	0x00002700
        /*0378*/ 	.word	0x000000ff
        /*037c*/ 	.word	0x00000000
        /*0380*/ 	.short	0x010a
        /*0382*/ 	.byte	0x05
	.zero		1


	//   ....[41]....
        /*0384*/ 	.word	0x000027a0
        /*0388*/ 	.word	0x00000000
        /*038c*/ 	.word	0x00000000
        /*0390*/ 	.short	0x010a
        /*0392*/ 	.byte	0xff
	.zero		1


	//   ....[42]....
        /*0394*/ 	.word	0x000028e0
        /*0398*/ 	.word	0x00000002
        /*039c*/ 	.word	0x000000c0
        /*03a0*/ 	.short	0x010a
        /*03a2*/ 	.byte	0xff
	.zero		1


	//   ....[43]....
        /*03a4*/ 	.word	0x00002940
        /*03a8*/ 	.word	0x00000004
        /*03ac*/ 	.word	0x00000000
        /*03b0*/ 	.short	0x0101
        /*03b2*/ 	.byte	0xff
	.zero		1


	//   ....[44]....
        /*03b4*/ 	.word	0x00002960
        /*03b8*/ 	.word	0x000000ff
        /*03bc*/ 	.word	0x00000070
        /*03c0*/ 	.short	0x010a
        /*03c2*/ 	.byte	0x04
	.zero		1


	//   ....[45]....
        /*03c4*/ 	.word	0x00002a80
        /*03c8*/ 	.word	0x00000002
        /*03cc*/ 	.word	0x00000060
        /*03d0*/ 	.short	0x010a
        /*03d2*/ 	.byte	0xff
	.zero		1


	//   ....[46]....
        /*03d4*/ 	.word	0x00002b90
        /*03d8*/ 	.word	0x00000002
        /*03dc*/ 	.word	0x00000000
        /*03e0*/ 	.short	0x0101
        /*03e2*/ 	.byte	0xff
	.zero		1


	//   ....[47]....
        /*03e4*/ 	.word	0x00002c20
        /*03e8*/ 	.word	0x000000ff
        /*03ec*/ 	.word	0x00000070
        /*03f0*/ 	.short	0x0106
        /*03f2*/ 	.byte	0x04
	.zero		1


	//   ....[48]....
        /*03f4*/ 	.word	0x00002c40
        /*03f8*/ 	.word	0x000000ff
        /*03fc*/ 	.word	0x00000070
        /*0400*/ 	.short	0x010a
        /*0402*/ 	.byte	0x04
	.zero		1


	//   ....[49]....
        /*0404*/ 	.word	0x00002cd0
        /*0408*/ 	.word	0x000000ff
        /*040c*/ 	.word	0x00000070
        /*0410*/ 	.short	0x0106
        /*0412*/ 	.byte	0x07
	.zero		1


	//   ....[50]....
        /*0414*/ 	.word	0x00002d10
        /*0418*/ 	.word	0x00000000
        /*041c*/ 	.word	0x00000070
        /*0420*/ 	.short	0x010a
        /*0422*/ 	.byte	0xff
	.zero		1


	//   ....[51]....
        /*0424*/ 	.word	0x00003270
        /*0428*/ 	.word	0x00000000
        /*042c*/ 	.word	0x00000060
        /*0430*/ 	.short	0x010a
        /*0432*/ 	.byte	0xff
	.zero		1


	//   ....[52]....
        /*0434*/ 	.word	0x00003370
        /*0438*/ 	.word	0x00000003
        /*043c*/ 	.word	0x00000000
        /*0440*/ 	.short	0x0101
        /*0442*/ 	.byte	0xff
	.zero		1


	//   ....[53]....
        /*0444*/ 	.word	0x00003380
        /*0448*/ 	.word	0x000000ff
        /*044c*/ 	.word	0x00000000
        /*0450*/ 	.short	0x010a
        /*0452*/ 	.byte	0x04
	.zero		1


	//   ....[54]....
        /*0454*/ 	.word	0x00003400
        /*0458*/ 	.word	0x000000ff
        /*045c*/ 	.word	0x000000a0
        /*0460*/ 	.short	0x010a
        /*0462*/ 	.byte	0x1f
	.zero		1


	//   ....[55]....
        /*0464*/ 	.word	0x000034e0
        /*0468*/ 	.word	0x000000ff
        /*046c*/ 	.word	0x00000000
        /*0470*/ 	.short	0x010a
        /*0472*/ 	.byte	0x05
	.zero		1


	//   ....[56]....
        /*0474*/ 	.word	0x00003620
        /*0478*/ 	.word	0x000000ff
        /*047c*/ 	.word	0x00000000
        /*0480*/ 	.short	0x010a
        /*0482*/ 	.byte	0x04
	.zero		1


	//   ....[57]....
        /*0484*/ 	.word	0x000038b0
        /*0488*/ 	.word	0x000000ff
        /*048c*/ 	.word	0x00000000
        /*0490*/ 	.short	0x010a
        /*0492*/ 	.byte	0x04
	.zero		1


	//   ....[58]....
        /*0494*/ 	.word	0x00003940
        /*0498*/ 	.word	0x000000ff
        /*049c*/ 	.word	0x00000000
        /*04a0*/ 	.short	0x010a
        /*04a2*/ 	.byte	0x05
	.zero		1


	//   ....[59]....
        /*04a4*/ 	.word	0x000039d0
        /*04a8*/ 	.word	0x000000ff
        /*04ac*/ 	.word	0x00000000
        /*04b0*/ 	.short	0x010a
        /*04b2*/ 	.byte	0x05
	.zero		1


	//   ....[60]....
        /*04b4*/ 	.word	0x00003a60
        /*04b8*/ 	.word	0x000000ff
        /*04bc*/ 	.word	0x00000000
        /*04c0*/ 	.short	0x010a
        /*04c2*/ 	.byte	0x04
	.zero		1


	//   ....[61]....
        /*04c4*/ 	.word	0x00003f80
        /*04c8*/ 	.word	0x00000008
        /*04cc*/ 	.word	0x00000060
        /*04d0*/ 	.short	0x010a
        /*04d2*/ 	.byte	0xff
	.zero		1


	//   ....[62]....
        /*04d4*/ 	.word	0x000040f0
        /*04d8*/ 	.word	0x00000000
        /*04dc*/ 	.word	0x00000000
        /*04e0*/ 	.short	0x0101
        /*04e2*/ 	.byte	0xff
	.zero		1


	//   ....[63]....
        /*04e4*/ 	.word	0x000045d0
        /*04e8*/ 	.word	0x000000ff
        /*04ec*/ 	.word	0x00000058
        /*04f0*/ 	.short	0x010a
        /*04f2*/ 	.byte	0x15
	.zero		1


	//   ....[64]....
        /*04f4*/ 	.word	0x00004760
        /*04f8*/ 	.word	0x000000ff
        /*04fc*/ 	.word	0x00000040
        /*0500*/ 	.short	0x010a
        /*0502*/ 	.byte	0x15
	.zero		1


	//   ....[65]....
        /*0504*/ 	.word	0x000048d0
        /*0508*/ 	.word	0x000000ff
        /*050c*/ 	.word	0x00000030
        /*0510*/ 	.short	0x010b
        /*0512*/ 	.byte	0x15
	.zero		1


	//   ....[66]....
        /*0514*/ 	.word	0x000048e0
        /*0518*/ 	.word	0x000000ff
        /*051c*/ 	.word	0x00000000
        /*0520*/ 	.short	0x0101
        /*0522*/ 	.byte	0x27
	.zero		1


	//   ....[67]....
        /*0524*/ 	.word	0x000048f0
        /*0528*/ 	.word	0x000000ff
        /*052c*/ 	.word	0x00000048
        /*0530*/ 	.short	0x010a
        /*0532*/ 	.byte	0x15
	.zero		1


	//   ....[68]....
        /*0534*/ 	.word	0x00004ad0
        /*0538*/ 	.word	0x000000ff
        /*053c*/ 	.word	0x00000038
        /*0540*/ 	.short	0x010b
        /*0542*/ 	.byte	0x15
	.zero		1


	//   ....[69]....
        /*0544*/ 	.word	0x00004ae0
        /*0548*/ 	.word	0x000000ff
        /*054c*/ 	.word	0x00000000
        /*0550*/ 	.short	0x0101
        /*0552*/ 	.byte	0x26
	.zero		1


	//   ....[70]....
        /*0554*/ 	.word	0x00004b10
        /*0558*/ 	.word	0x000000ff
        /*055c*/ 	.word	0x00000040
        /*0560*/ 	.short	0x010a
        /*0562*/ 	.byte	0x15
	.zero		1


	//   ....[71]....
        /*0564*/ 	.word	0x00004b50
        /*0568*/ 	.word	0x00000000
        /*056c*/ 	.word	0x00000048
        /*0570*/ 	.short	0x010a
        /*0572*/ 	.byte	0xff
	.zero		1


	//   ....[72]....
        /*0574*/ 	.word	0x00004e80
        /*0578*/ 	.word	0x00000003
        /*057c*/ 	.word	0x00000060
        /*0580*/ 	.short	0x010a
        /*0582*/ 	.byte	0xff
	.zero		1


	//   ....[73]....
        /*0584*/ 	.word	0x00005000
        /*0588*/ 	.word	0x00000000
        /*058c*/ 	.word	0x00000000
        /*0590*/ 	.short	0x0101
        /*0592*/ 	.byte	0xff
	.zero		1


	//   ....[74]....
        /*0594*/ 	.word	0x00005b40
        /*0598*/ 	.word	0x00000002
        /*059c*/ 	.word	0x00000030
        /*05a0*/ 	.short	0x010a
        /*05a2*/ 	.byte	0xff
	.zero		1


	//   ....[75]....
        /*05a4*/ 	.word	0x00005bb0
        /*05a8*/ 	.word	0x00000064
        /*05ac*/ 	.word	0x00000080
        /*05b0*/ 	.short	0x010a
        /*05b2*/ 	.byte	0xff
	.zero		1


	//   ....[76]....
        /*05b4*/ 	.word	0x00005ca0
        /*05b8*/ 	.word	0x00000002
        /*05bc*/ 	.word	0x00000030
        /*05c0*/ 	.short	0x010a
        /*05c2*/ 	.byte	0xff
	.zero		1


	//   ....[77]....
        /*05c4*/ 	.word	0x00005db0
        /*05c8*/ 	.word	0x00000000
        /*05cc*/ 	.word	0x00000000
        /*05d0*/ 	.short	0x0101
        /*05d2*/ 	.byte	0xff
	.zero		1


	//   ....[78]....
        /*05d4*/ 	.word	0x00005e30
        /*05d8*/ 	.word	0x00000064
        /*05dc*/ 	.word	0x00000080
        /*05e0*/ 	.short	0x010a
        /*05e2*/ 	.byte	0xff
	.zero		1


	//   ....[79]....
        /*05e4*/ 	.word	0x00006980
        /*05e8*/ 	.word	0x0000006d
        /*05ec*/ 	.word	0x00000030
        /*05f0*/ 	.short	0x010a
        /*05f2*/ 	.byte	0xff
	.zero		1


	//   ....[80]....
        /*05f4*/ 	.word	0x00006a50
        /*05f8*/ 	.word	0x0000006d
        /*05fc*/ 	.word	0x00000030
        /*0600*/ 	.short	0x010a
        /*0602*/ 	.byte	0xff
	.zero		1


	//   ....[81]....
        /*0604*/ 	.word	0x00006b60
        /*0608*/ 	.word	0x00000000
        /*060c*/ 	.word	0x00000000
        /*0610*/ 	.short	0x0101
        /*0612*/ 	.byte	0xff
	.zero		1


	//   ....[82]....
        /*0614*/ 	.word	0x00006ff0
        /*0618*/ 	.word	0x000000ff
        /*061c*/ 	.word	0x00000000
        /*0620*/ 	.short	0x0101
        /*0622*/ 	.byte	0x04
	.zero		1


	//   ....[83]....
        /*0624*/ 	.word	0x00007800
        /*0628*/ 	.word	0x00000000
        /*062c*/ 	.word	0x000000d0
        /*0630*/ 	.short	0x010a
        /*0632*/ 	.byte	0xff
	.zero		1


	//   ....[84]....
        /*0634*/ 	.word	0x00007860
        /*0638*/ 	.word	0x00000000
        /*063c*/ 	.word	0x00000018
        /*0640*/ 	.short	0x010a
        /*0642*/ 	.byte	0xff
	.zero		1


	//   ....[85]....
        /*0644*/ 	.word	0x000078c0
        /*0648*/ 	.word	0x00000000
        /*064c*/ 	.word	0x00000018
        /*0650*/ 	.short	0x010a
        /*0652*/ 	.byte	0xff
	.zero		1


	//   ....[86]....
        /*0654*/ 	.word	0x00007910
        /*0658*/ 	.word	0x00000003
        /*065c*/ 	.word	0x00000060
        /*0660*/ 	.short	0x010a
        /*0662*/ 	.byte	0xff
	.zero		1


	//   ....[87]....
        /*0664*/ 	.word	0x00007970
        /*0668*/ 	.word	0x00000000
        /*066c*/ 	.word	0x00000000
        /*0670*/ 	.short	0x010a
        /*0672*/ 	.byte	0xff
	.zero		1


	//   ....[88]....
        /*0674*/ 	.word	0x000079d0
        /*0678*/ 	.word	0x00000000
        /*067c*/ 	.word	0x00000000
        /*0680*/ 	.short	0x010a
        /*0682*/ 	.byte	0xff
	.zero		1


	//   ....[89]....
        /*0684*/ 	.word	0x00007a20
        /*0688*/ 	.word	0x00000002
        /*068c*/ 	.word	0x000000c0
        /*0690*/ 	.short	0x010a
        /*0692*/ 	.byte	0xff
	.zero		1


	//   ....[90]....
        /*0694*/ 	.word	0x00007a80
        /*0698*/ 	.word	0x00000002
        /*069c*/ 	.word	0x00000070
        /*06a0*/ 	.short	0x010a
        /*06a2*/ 	.byte	0xff
	.zero		1


	//   ....[91]....
        /*06a4*/ 	.word	0x00007ad0
        /*06a8*/ 	.word	0x00000002
        /*06ac*/ 	.word	0x00000060
        /*06b0*/ 	.short	0x010a
        /*06b2*/ 	.byte	0xff
	.zero		1


	//   ....[92]....
        /*06b4*/ 	.word	0x00007b30
        /*06b8*/ 	.word	0x00000000
        /*06bc*/ 	.word	0x00000070
        /*06c0*/ 	.short	0x010a
        /*06c2*/ 	.byte	0xff
	.zero		1


	//   ....[93]....
        /*06c4*/ 	.word	0x00007b80
        /*06c8*/ 	.word	0x00000000
        /*06cc*/ 	.word	0x00000060
        /*06d0*/ 	.short	0x010a
        /*06d2*/ 	.byte	0xff
	.zero		1


	//   ....[94]....
        /*06d4*/ 	.word	0x00007be0
        /*06d8*/ 	.word	0x00000003
        /*06dc*/ 	.word	0x000000a0
        /*06e0*/ 	.short	0x010a
        /*06e2*/ 	.byte	0xff
	.zero		1


	//   ....[95]....
        /*06e4*/ 	.word	0x00007c40
        /*06e8*/ 	.word	0x00000000
        /*06ec*/ 	.word	0x00000000
        /*06f0*/ 	.short	0x010a
        /*06f2*/ 	.byte	0xff
	.zero		1


	//   ....[96]....
        /*06f4*/ 	.word	0x00007ca0
        /*06f8*/ 	.word	0x00000000
        /*06fc*/ 	.word	0x00000000
        /*0700*/ 	.short	0x010a
        /*0702*/ 	.byte	0xff
	.zero		1


	//   ....[97]....
        /*0704*/ 	.word	0x00007d00
        /*0708*/ 	.word	0x00000000
        /*070c*/ 	.word	0x00000000
        /*0710*/ 	.short	0x010a
        /*0712*/ 	.byte	0xff
	.zero		1


	//   ....[98]....
        /*0714*/ 	.word	0x00007d60
        /*0718*/ 	.word	0x00000000
        /*071c*/ 	.word	0x00000000
        /*0720*/ 	.short	0x010a
        /*0722*/ 	.byte	0xff
	.zero		1


	//   ....[99]....
        /*0724*/ 	.word	0x00007dc0
        /*0728*/ 	.word	0x00000000
        /*072c*/ 	.word	0x00000000
        /*0730*/ 	.short	0x010a
        /*0732*/ 	.byte	0xff
	.zero		1


	//   ....[100]....
        /*0734*/ 	.word	0x00007e10
        /*0738*/ 	.word	0x00000008
        /*073c*/ 	.word	0x00000060
        /*0740*/ 	.short	0x010a
        /*0742*/ 	.byte	0xff
	.zero		1


	//   ....[101]....
        /*0744*/ 	.word	0x00007e70
        /*0748*/ 	.word	0x00000000
        /*074c*/ 	.word	0x00000058
        /*0750*/ 	.short	0x010a
        /*0752*/ 	.byte	0xff
	.zero		1


	//   ....[102]....
        /*0754*/ 	.word	0x00007ed0
        /*0758*/ 	.word	0x00000005
        /*075c*/ 	.word	0x00000040
        /*0760*/ 	.short	0x010a
        /*0762*/ 	.byte	0xff
	.zero		1


	//   ....[103]....
        /*0764*/ 	.word	0x00007f30
        /*0768*/ 	.word	0x00000005
        /*076c*/ 	.word	0x00000048
        /*0770*/ 	.short	0x010a
        /*0772*/ 	.byte	0xff
	.zero		1


	//   ....[104]....
        /*0774*/ 	.word	0x00007f90
        /*0778*/ 	.word	0x00000000
        /*077c*/ 	.word	0x00000040
        /*0780*/ 	.short	0x010a
        /*0782*/ 	.byte	0xff
	.zero		1


	//   ....[105]....
        /*0784*/ 	.word	0x00007fe0
        /*0788*/ 	.word	0x00000003
        /*078c*/ 	.word	0x00000060
        /*0790*/ 	.short	0x010a
        /*0792*/ 	.byte	0xff
	.zero		1


	//   ....[106]....
        /*0794*/ 	.word	0x00008030
        /*0798*/ 	.word	0x00000002
        /*079c*/ 	.word	0x00000030
        /*07a0*/ 	.short	0x010a
        /*07a2*/ 	.byte	0xff
	.zero		1


	//   ....[107]....
        /*07a4*/ 	.word	0x00008080
        /*07a8*/ 	.word	0x00000064
        /*07ac*/ 	.word	0x00000080
        /*07b0*/ 	.short	0x010a
        /*07b2*/ 	.byte	0xff
	.zero		1


	//   ....[108]....
        /*07b4*/ 	.word	0x000080d0
        /*07b8*/ 	.word	0x0000006d
        /*07bc*/ 	.word	0x00000030
        /*07c0*/ 	.short	0x010a
        /*07c2*/ 	.byte	0xff
	.zero		1


	//----- nvinfo : EIATTR_NUM_MBARRIERS
	.align		4
.L_47:
        /*07c4*/ 	.byte	0x03, 0x38
        /*07c6*/ 	.short	0x001c


	//----- nvinfo : EIATTR_EXIT_INSTR_OFFSETS
	.align		4
        /*07c8*/ 	.byte	0x04, 0x1c
        /*07ca*/ 	.short	(.L_49 - .L_48)


	//   ....[0]....
.L_48:
        /*07cc*/ 	.word	0x000027d0


	//   ....[1]....
        /*07d0*/ 	.word	0x00002ce0


	//   ....[2]....
        /*07d4*/ 	.word	0x00002d40


	//   ....[3]....
        /*07d8*/ 	.word	0x00003cc0


	//   ....[4]....
        /*07dc*/ 	.word	0x00004b80


	//   ....[5]....
        /*07e0*/ 	.word	0x00004bc0


	//   ....[6]....
        /*07e4*/ 	.word	0x000077f0


	//----- nvinfo : EIATTR_MAX_THREADS
	.align		4
.L_49:
        /*07e8*/ 	.byte	0x04, 0x05
        /*07ea*/ 	.short	(.L_51 - .L_50)
.L_50:
        /*07ec*/ 	.word	0x00000100
        /*07f0*/ 	.word	0x00000001
        /*07f4*/ 	.word	0x00000001


	//----- nvinfo : EIATTR_CRS_STACK_SIZE
	.align		4
.L_51:
        /*07f8*/ 	.byte	0x04, 0x1e
        /*07fa*/ 	.short	(.L_53 - .L_52)
.L_52:
        /*07fc*/ 	.word	0x00000000


	//----- nvinfo : EIATTR_CBANK_PARAM_SIZE
	.align		4
.L_53:
        /*0800*/ 	.byte	0x03, 0x19
        /*0802*/ 	.short	0x0800


	//----- nvinfo : EIATTR_PARAM_CBANK
	.align		4
        /*0804*/ 	.byte	0x04, 0x0a
        /*0806*/ 	.short	(.L_55 - .L_54)
	.align		4
.L_54:
        /*0808*/ 	.word	index@(.nv.constant0._ZN7cutlass13device_kernelINS_4gemm6kernel13GemmUniversalIN4cute5tupleIJiiiiEEENS1_10collective13CollectiveMmaINS1_35MainloopSm100TmaUmmaWarpSpecializedILi3ELi2ELi4ENS5_IJNS4_1CILi2EEENSA_ILi1EEESC_EEEEENS5_IJNSA_ILi64EEENSA_ILi128EEESG_EEENS_12float_e5m2_tENS5_IJlSC_lEEESI_SJ_NS4_8TiledMMAINS4_8MMA_AtomIJNS4_10MMA_TraitsINS4_19SM100_MMA_F8F6F4_SSEJSI_SI_fSF_SG_NS4_17integral_constantINS4_4UMMA5MajorELSQ_0EEESR_NSO_INSP_7ScaleInELSS_0EEEST_EEEEEENS4_6LayoutINS5_IJSC_SC_SC_EEENS5_IJNSA_ILi0EEESY_SY_EEEEENS5_IJNS4_10UnderscoreES11_S11_EEEEENS4_13SM90_TMA_LOADENS4_14ComposedLayoutINS4_7SwizzleILi3ELi4ELi3EEENS4_18smem_ptr_flag_bitsILi8EEENSW_INS5_IJNSA_ILi8EEESG_EEENS5_IJSG_SC_EEEEEEEvNS4_8identityENS4_23SM90_TMA_LOAD_MULTICASTES1E_vS1F_EENS_8epilogue10collective18CollectiveEpilogueINS1I_23Sm100TmaWarpSpecializedILi2ELi2ELi32ELb0ELb0EEEJSH_NS5_IJNSW_ISF_SC_EES1N_EEESI_SJ_SI_SJ_NS1I_6fusion15FusionCallbacksIS1M_NS1P_17LinearCombinationISI_fSI_fLNS_15FloatRoundStyleE2EEESH_S1O_JEEENS4_5SM1004TMEM4LOAD26SM100_TMEM_LOAD_16dp32b32xES14_NS15_INS16_ILi2ELi4ELi3EEES19_NSW_INS5_IJS1A_SF_EEENS5_IJSF_SC_EEEEEEENS4_39AutoVectorizingCopyWithAssumedAlignmentILi128EEENS4_14SM90_TMA_STOREES23_S25_S25_EEEvvEEEEvNT_6ParamsE)
        /*080c*/ 	.short	0x0380
        /*080e*/ 	.short	0x0800


	//----- nvinfo : EIATTR_SW_WAR
	.align		4
.L_55:
        /*0810*/ 	.byte	0x04, 0x36
        /*0812*/ 	.short	(.L_57 - .L_56)
.L_56:
        /*0814*/ 	.word	0x00000008
.L_57:


//--------------------- .nv.callgraph             --------------------------
	.section	.nv.callgraph,"",@"SHT_CUDA_CALLGRAPH"
	.align	4
	.sectionentsize	8
	.align		4
        /*0000*/ 	.word	0x00000000
	.align		4
        /*0004*/ 	.word	0xffffffff
	.align		4
        /*0008*/ 	.word	index@(_ZN7cutlass13device_kernelINS_4gemm6kernel13GemmUniversalIN4cute5tupleIJiiiiEEENS1_10collective13CollectiveMmaINS1_35MainloopSm100TmaUmmaWarpSpecializedILi3ELi2ELi4ENS5_IJNS4_1CILi2EEENSA_ILi1EEESC_EEEEENS5_IJNSA_ILi64EEENSA_ILi128EEESG_EEENS_12float_e5m2_tENS5_IJlSC_lEEESI_SJ_NS4_8TiledMMAINS4_8MMA_AtomIJNS4_10MMA_TraitsINS4_19SM100_MMA_F8F6F4_SSEJSI_SI_fSF_SG_NS4_17integral_constantINS4_4UMMA5MajorELSQ_0EEESR_NSO_INSP_7ScaleInELSS_0EEEST_EEEEEENS4_6LayoutINS5_IJSC_SC_SC_EEENS5_IJNSA_ILi0EEESY_SY_EEEEENS5_IJNS4_10UnderscoreES11_S11_EEEEENS4_13SM90_TMA_LOADENS4_14ComposedLayoutINS4_7SwizzleILi3ELi4ELi3EEENS4_18smem_ptr_flag_bitsILi8EEENSW_INS5_IJNSA_ILi8EEESG_EEENS5_IJSG_SC_EEEEEEEvNS4_8identityENS4_23SM90_TMA_LOAD_MULTICASTES1E_vS1F_EENS_8epilogue10collective18CollectiveEpilogueINS1I_23Sm100TmaWarpSpecializedILi2ELi2ELi32ELb0ELb0EEEJSH_NS5_IJNSW_ISF_SC_EES1N_EEESI_SJ_SI_SJ_NS1I_6fusion15FusionCallbacksIS1M_NS1P_17LinearCombinationISI_fSI_fLNS_15FloatRoundStyleE2EEESH_S1O_JEEENS4_5SM1004TMEM4LOAD26SM100_TMEM_LOAD_16dp32b32xES14_NS15_INS16_ILi2ELi4ELi3EEES19_NSW_INS5_IJS1A_SF_EEENS5_IJSF_SC_EEEEEEENS4_39AutoVectorizingCopyWithAssumedAlignmentILi128EEENS4_14SM90_TMA_STOREES23_S25_S25_EEEvvEEEEvNT_6ParamsE)
	.align		4
        /*000c*/ 	.word	index@(__assertfail)
	.align		4
        /*0010*/ 	.word	0x00000000
	.align		4
        /*0014*/ 	.word	0xfffffffe
	.align		4
        /*0018*/ 	.word	0x00000000
	.align		4
        /*001c*/ 	.word	0xfffffffd
	.align		4
        /*0020*/ 	.word	0x00000000
	.align		4
        /*0024*/ 	.word	0xfffffffc


//--------------------- .nv.constant4             --------------------------
	.section	.nv.constant4,"a",@progbits
	.align	8
	.align		8
.nv.constant4:
        /*0000*/ 	.dword	__assertfail
	.align		8
        /*0008*/ 	.dword	__unnamed_1
	.align		8
        /*0010*/ 	.dword	__unnamed_2
	.align		8
        /*0018*/ 	.dword	_ZN39_INTERNAL_927fbb8d_4_k_cu_272d1595_99884cuda3std3__45__cpo5beginE
	.align		8
        /*0020*/ 	.dword	_ZN39_INTERNAL_927fbb8d_4_k_cu_272d1595_99884cuda3std3__45__cpo3endE
	.align		8
        /*0028*/ 	.dword	_ZN39_INTERNAL_927fbb8d_4_k_cu_272d1595_99884cuda3std3__45__cpo6cbeginE
	.align		8
        /*0030*/ 	.dword	_ZN39_INTERNAL_927fbb8d_4_k_cu_272d1595_99884cuda3std3__45__cpo4cendE
	.align		8
        /*0038*/ 	.dword	_ZN39_INTERNAL_927fbb8d_4_k_cu_272d1595_99884cuda3std3__441_GLOBAL__N__927fbb8d_4_k_cu_272d1595_99886ignoreE
	.align		8
        /*0040*/ 	.dword	_ZN39_INTERNAL_927fbb8d_4_k_cu_272d1595_99884cuda3std3__419piecewise_constructE
	.align		8
        /*0048*/ 	.dword	_ZN39_INTERNAL_927fbb8d_4_k_cu_272d1595_99884cuda3std3__48in_placeE
	.align		8
        /*0050*/ 	.dword	_ZN39_INTERNAL_927fbb8d_4_k_cu_272d1595_99884cuda3std6ranges3__45__cpo4swapE
	.align		8
        /*0058*/ 	.dword	_ZN39_INTERNAL_927fbb8d_4_k_cu_272d1595_99884cuda3std6ranges3__45__cpo9iter_moveE
	.align		8
        /*0060*/ 	.dword	_ZN39_INTERNAL_927fbb8d_4_k_cu_272d1595_99884cute7productE
	.align		8
        /*0068*/ 	.dword	_ZN39_INTERNAL_927fbb8d_4_k_cu_272d1595_99884cute1_E
	.align		8
        /*0070*/ 	.dword	$str$25
	.align		8
        /*0078*/ 	.dword	$str$26
	.align		8
        /*0080*/ 	.dword	$str$27
	.align		8
        /*0088*/ 	.dword	$str$28


//--------------------- .text._ZN7cutlass13device_kernelINS_4gemm6kernel13GemmUniversalIN4cute5tupleIJiiiiEEENS1_10collective13CollectiveMmaINS1_35MainloopSm100TmaUmmaWarpSpecializedILi3ELi2ELi4ENS5_IJNS4_1CILi2EEENSA_ILi1EEESC_EEEEENS5_IJNSA_ILi64EEENSA_ILi128EEESG_EEENS_12float_e5m2_tENS5_IJlSC_lEEESI_SJ_NS4_8TiledMMAINS4_8MMA_AtomIJNS4_10MMA_TraitsINS4_19SM100_MMA_F8F6F4_SSEJSI_SI_fSF_SG_NS4_17integral_constantINS4_4UMMA5MajorELSQ_0EEESR_NSO_INSP_7ScaleInELSS_0EEEST_EEEEEENS4_6LayoutINS5_IJSC_SC_SC_EEENS5_IJNSA_ILi0EEESY_SY_EEEEENS5_IJNS4_10UnderscoreES11_S11_EEEEENS4_13SM90_TMA_LOADENS4_14ComposedLayoutINS4_7SwizzleILi3ELi4ELi3EEENS4_18smem_ptr_flag_bitsILi8EEENSW_INS5_IJNSA_ILi8EEESG_EEENS5_IJSG_SC_EEEEEEEvNS4_8identityENS4_23SM90_TMA_LOAD_MULTICASTES1E_vS1F_EENS_8epilogue10collective18CollectiveEpilogueINS1I_23Sm100TmaWarpSpecializedILi2ELi2ELi32ELb0ELb0EEEJSH_NS5_IJNSW_ISF_SC_EES1N_EEESI_SJ_SI_SJ_NS1I_6fusion15FusionCallbacksIS1M_NS1P_17LinearCombinationISI_fSI_fLNS_15FloatRoundStyleE2EEESH_S1O_JEEENS4_5SM1004TMEM4LOAD26SM100_TMEM_LOAD_16dp32b32xES14_NS15_INS16_ILi2ELi4ELi3EEES19_NSW_INS5_IJS1A_SF_EEENS5_IJSF_SC_EEEEEEENS4_39AutoVectorizingCopyWithAssumedAlignmentILi128EEENS4_14SM90_TMA_STOREES23_S25_S25_EEEvvEEEEvNT_6ParamsE --------------------------
	.section	.text._ZN7cutlass13device_kernelINS_4gemm6kernel13GemmUniversalIN4cute5tupleIJiiiiEEENS1_10collective13CollectiveMmaINS1_35MainloopSm100TmaUmmaWarpSpecializedILi3ELi2ELi4ENS5_IJNS4_1CILi2EEENSA_ILi1EEESC_EEEEENS5_IJNSA_ILi64EEENSA_ILi128EEESG_EEENS_12float_e5m2_tENS5_IJlSC_lEEESI_SJ_NS4_8TiledMMAINS4_8MMA_AtomIJNS4_10MMA_TraitsINS4_19SM100_MMA_F8F6F4_SSEJSI_SI_fSF_SG_NS4_17integral_constantINS4_4UMMA5MajorELSQ_0EEESR_NSO_INSP_7ScaleInELSS_0EEEST_EEEEEENS4_6LayoutINS5_IJSC_SC_SC_EEENS5_IJNSA_ILi0EEESY_SY_EEEEENS5_IJNS4_10UnderscoreES11_S11_EEEEENS4_13SM90_TMA_LOADENS4_14ComposedLayoutINS4_7SwizzleILi3ELi4ELi3EEENS4_18smem_ptr_flag_bitsILi8EEENSW_INS5_IJNSA_ILi8EEESG_EEENS5_IJSG_SC_EEEEEEEvNS4_8identityENS4_23SM90_TMA_LOAD_MULTICASTES1E_vS1F_EENS_8epilogue10collective18CollectiveEpilogueINS1I_23Sm100TmaWarpSpecializedILi2ELi2ELi32ELb0ELb0EEEJSH_NS5_IJNSW_ISF_SC_EES1N_EEESI_SJ_SI_SJ_NS1I_6fusion15FusionCallbacksIS1M_NS1P_17LinearCombinationISI_fSI_fLNS_15FloatRoundStyleE2EEESH_S1O_JEEENS4_5SM1004TMEM4LOAD26SM100_TMEM_LOAD_16dp32b32xES14_NS15_INS16_ILi2ELi4ELi3EEES19_NSW_INS5_IJS1A_SF_EEENS5_IJSF_SC_EEEEEEENS4_39AutoVectorizingCopyWithAssumedAlignmentILi128EEENS4_14SM90_TMA_STOREES23_S25_S25_EEEvvEEEEvNT_6ParamsE,"ax",@progbits
	.align	128
.text._ZN7cutlass13device_kernelINS_4gemm6kernel13GemmUniversalIN4cute5tupleIJiiiiEEENS1_10collective13CollectiveMmaINS1_35MainloopSm100TmaUmmaWarpSpecializedILi3ELi2ELi4ENS5_IJNS4_1CILi2EEENSA_ILi1EEESC_EEEEENS5_IJNSA_ILi64EEENSA_ILi128EEESG_EEENS_12float_e5m2_tENS5_IJlSC_lEEESI_SJ_NS4_8TiledMMAINS4_8MMA_AtomIJNS4_10MMA_TraitsINS4_19SM100_MMA_F8F6F4_SSEJSI_SI_fSF_SG_NS4_17integral_constantINS4_4UMMA5MajorELSQ_0EEESR_NSO_INSP_7ScaleInELSS_0EEEST_EEEEEENS4_6LayoutINS5_IJSC_SC_SC_EEENS5_IJNSA_ILi0EEESY_SY_EEEEENS5_IJNS4_10UnderscoreES11_S11_EEEEENS4_13SM90_TMA_LOADENS4_14ComposedLayoutINS4_7SwizzleILi3ELi4ELi3EEENS4_18smem_ptr_flag_bitsILi8EEENSW_INS5_IJNSA_ILi8EEESG_EEENS5_IJSG_SC_EEEEEEEvNS4_8identityENS4_23SM90_TMA_LOAD_MULTICASTES1E_vS1F_EENS_8epilogue10collective18CollectiveEpilogueINS1I_23Sm100TmaWarpSpecializedILi2ELi2ELi32ELb0ELb0EEEJSH_NS5_IJNSW_ISF_SC_EES1N_EEESI_SJ_SI_SJ_NS1I_6fusion15FusionCallbacksIS1M_NS1P_17LinearCombinationISI_fSI_fLNS_15FloatRoundStyleE2EEESH_S1O_JEEENS4_5SM1004TMEM4LOAD26SM100_TMEM_LOAD_16dp32b32xES14_NS15_INS16_ILi2ELi4ELi3EEES19_NSW_INS5_IJS1A_SF_EEENS5_IJSF_SC_EEEEEEENS4_39AutoVectorizingCopyWithAssumedAlignmentILi128EEENS4_14SM90_TMA_STOREES23_S25_S25_EEEvvEEEEvNT_6ParamsE:
        .type           _ZN7cutlass13device_kernelINS_4gemm6kernel13GemmUniversalIN4cute5tupleIJiiiiEEENS1_10collective13CollectiveMmaINS1_35MainloopSm100TmaUmmaWarpSpecializedILi3ELi2ELi4ENS5_IJNS4_1CILi2EEENSA_ILi1EEESC_EEEEENS5_IJNSA_ILi64EEENSA_ILi128EEESG_EEENS_12float_e5m2_tENS5_IJlSC_lEEESI_SJ_NS4_8TiledMMAINS4_8MMA_AtomIJNS4_10MMA_TraitsINS4_19SM100_MMA_F8F6F4_SSEJSI_SI_fSF_SG_NS4_17integral_constantINS4_4UMMA5MajorELSQ_0EEESR_NSO_INSP_7ScaleInELSS_0EEEST_EEEEEENS4_6LayoutINS5_IJSC_SC_SC_EEENS5_IJNSA_ILi0EEESY_SY_EEEEENS5_IJNS4_10UnderscoreES11_S11_EEEEENS4_13SM90_TMA_LOADENS4_14ComposedLayoutINS4_7SwizzleILi3ELi4ELi3EEENS4_18smem_ptr_flag_bitsILi8EEENSW_INS5_IJNSA_ILi8EEESG_EEENS5_IJSG_SC_EEEEEEEvNS4_8identityENS4_23SM90_TMA_LOAD_MULTICASTES1E_vS1F_EENS_8epilogue10collective18CollectiveEpilogueINS1I_23Sm100TmaWarpSpecializedILi2ELi2ELi32ELb0ELb0EEEJSH_NS5_IJNSW_ISF_SC_EES1N_EEESI_SJ_SI_SJ_NS1I_6fusion15FusionCallbacksIS1M_NS1P_17LinearCombinationISI_fSI_fLNS_15FloatRoundStyleE2EEESH_S1O_JEEENS4_5SM1004TMEM4LOAD26SM100_TMEM_LOAD_16dp32b32xES14_NS15_INS16_ILi2ELi4ELi3EEES19_NSW_INS5_IJS1A_SF_EEENS5_IJSF_SC_EEEEEEENS4_39AutoVectorizingCopyWithAssumedAlignmentILi128EEENS4_14SM90_TMA_STOREES23_S25_S25_EEEvvEEEEvNT_6ParamsE,@function
        .size           _ZN7cutlass13device_kernelINS_4gemm6kernel13GemmUniversalIN4cute5tupleIJiiiiEEENS1_10collective13CollectiveMmaINS1_35MainloopSm100TmaUmmaWarpSpecializedILi3ELi2ELi4ENS5_IJNS4_1CILi2EEENSA_ILi1EEESC_EEEEENS5_IJNSA_ILi64EEENSA_ILi128EEESG_EEENS_12float_e5m2_tENS5_IJlSC_lEEESI_SJ_NS4_8TiledMMAINS4_8MMA_AtomIJNS4_10MMA_TraitsINS4_19SM100_MMA_F8F6F4_SSEJSI_SI_fSF_SG_NS4_17integral_constantINS4_4UMMA5MajorELSQ_0EEESR_NSO_INSP_7ScaleInELSS_0EEEST_EEEEEENS4_6LayoutINS5_IJSC_SC_SC_EEENS5_IJNSA_ILi0EEESY_SY_EEEEENS5_IJNS4_10UnderscoreES11_S11_EEEEENS4_13SM90_TMA_LOADENS4_14ComposedLayoutINS4_7SwizzleILi3ELi4ELi3EEENS4_18smem_ptr_flag_bitsILi8EEENSW_INS5_IJNSA_ILi8EEESG_EEENS5_IJSG_SC_EEEEEEEvNS4_8identityENS4_23SM90_TMA_LOAD_MULTICASTES1E_vS1F_EENS_8epilogue10collective18CollectiveEpilogueINS1I_23Sm100TmaWarpSpecializedILi2ELi2ELi32ELb0ELb0EEEJSH_NS5_IJNSW_ISF_SC_EES1N_EEESI_SJ_SI_SJ_NS1I_6fusion15FusionCallbacksIS1M_NS1P_17LinearCombinationISI_fSI_fLNS_15FloatRoundStyleE2EEESH_S1O_JEEENS4_5SM1004TMEM4LOAD26SM100_TMEM_LOAD_16dp32b32xES14_NS15_INS16_ILi2ELi4ELi3EEES19_NSW_INS5_IJS1A_SF_EEENS5_IJSF_SC_EEEEEEENS4_39AutoVectorizingCopyWithAssumedAlignmentILi128EEENS4_14SM90_TMA_STOREES23_S25_S25_EEEvvEEEEvNT_6ParamsE,(.L_x_146 - _ZN7cutlass13device_kernelINS_4gemm6kernel13GemmUniversalIN4cute5tupleIJiiiiEEENS1_10collective13CollectiveMmaINS1_35MainloopSm100TmaUmmaWarpSpecializedILi3ELi2ELi4ENS5_IJNS4_1CILi2EEENSA_ILi1EEESC_EEEEENS5_IJNSA_ILi64EEENSA_ILi128EEESG_EEENS_12float_e5m2_tENS5_IJlSC_lEEESI_SJ_NS4_8TiledMMAINS4_8MMA_AtomIJNS4_10MMA_TraitsINS4_19SM100_MMA_F8F6F4_SSEJSI_SI_fSF_SG_NS4_17integral_constantINS4_4UMMA5MajorELSQ_0EEESR_NSO_INSP_7ScaleInELSS_0EEEST_EEEEEENS4_6LayoutINS5_IJSC_SC_SC_EEENS5_IJNSA_ILi0EEESY_SY_EEEEENS5_IJNS4_10UnderscoreES11_S11_EEEEENS4_13SM90_TMA_LOADENS4_14ComposedLayoutINS4_7SwizzleILi3ELi4ELi3EEENS4_18smem_ptr_flag_bitsILi8EEENSW_INS5_IJNSA_ILi8EEESG_EEENS5_IJSG_SC_EEEEEEEvNS4_8identityENS4_23SM90_TMA_LOAD_MULTICASTES1E_vS1F_EENS_8epilogue10collective18CollectiveEpilogueINS1I_23Sm100TmaWarpSpecializedILi2ELi2ELi32ELb0ELb0EEEJSH_NS5_IJNSW_ISF_SC_EES1N_EEESI_SJ_SI_SJ_NS1I_6fusion15FusionCallbacksIS1M_NS1P_17LinearCombinationISI_fSI_fLNS_15FloatRoundStyleE2EEESH_S1O_JEEENS4_5SM1004TMEM4LOAD26SM100_TMEM_LOAD_16dp32b32xES14_NS15_INS16_ILi2ELi4ELi3EEES19_NSW_INS5_IJS1A_SF_EEENS5_IJSF_SC_EEEEEEENS4_39AutoVectorizingCopyWithAssumedAlignmentILi128EEENS4_14SM90_TMA_STOREES23_S25_S25_EEEvvEEEEvNT_6ParamsE)
        .other          _ZN7cutlass13device_kernelINS_4gemm6kernel13GemmUniversalIN4cute5tupleIJiiiiEEENS1_10collective13CollectiveMmaINS1_35MainloopSm100TmaUmmaWarpSpecializedILi3ELi2ELi4ENS5_IJNS4_1CILi2EEENSA_ILi1EEESC_EEEEENS5_IJNSA_ILi64EEENSA_ILi128EEESG_EEENS_12float_e5m2_tENS5_IJlSC_lEEESI_SJ_NS4_8TiledMMAINS4_8MMA_AtomIJNS4_10MMA_TraitsINS4_19SM100_MMA_F8F6F4_SSEJSI_SI_fSF_SG_NS4_17integral_constantINS4_4UMMA5MajorELSQ_0EEESR_NSO_INSP_7ScaleInELSS_0EEEST_EEEEEENS4_6LayoutINS5_IJSC_SC_SC_EEENS5_IJNSA_ILi0EEESY_SY_EEEEENS5_IJNS4_10UnderscoreES11_S11_EEEEENS4_13SM90_TMA_LOADENS4_14ComposedLayoutINS4_7SwizzleILi3ELi4ELi3EEENS4_18smem_ptr_flag_bitsILi8EEENSW_INS5_IJNSA_ILi8EEESG_EEENS5_IJSG_SC_EEEEEEEvNS4_8identityENS4_23SM90_TMA_LOAD_MULTICASTES1E_vS1F_EENS_8epilogue10collective18CollectiveEpilogueINS1I_23Sm100TmaWarpSpecializedILi2ELi2ELi32ELb0ELb0EEEJSH_NS5_IJNSW_ISF_SC_EES1N_EEESI_SJ_SI_SJ_NS1I_6fusion15FusionCallbacksIS1M_NS1P_17LinearCombinationISI_fSI_fLNS_15FloatRoundStyleE2EEESH_S1O_JEEENS4_5SM1004TMEM4LOAD26SM100_TMEM_LOAD_16dp32b32xES14_NS15_INS16_ILi2ELi4ELi3EEES19_NSW_INS5_IJS1A_SF_EEENS5_IJSF_SC_EEEEEEENS4_39AutoVectorizingCopyWithAssumedAlignmentILi128EEENS4_14SM90_TMA_STOREES23_S25_S25_EEEvvEEEEvNT_6ParamsE,@"STO_CUDA_ENTRY STV_DEFAULT"
_ZN7cutlass13device_kernelINS_4gemm6kernel13GemmUniversalIN4cute5tupleIJiiiiEEENS1_10collective13CollectiveMmaINS1_35MainloopSm100TmaUmmaWarpSpecializedILi3ELi2ELi4ENS5_IJNS4_1CILi2EEENSA_ILi1EEESC_EEEEENS5_IJNSA_ILi64EEENSA_ILi128EEESG_EEENS_12float_e5m2_tENS5_IJlSC_lEEESI_SJ_NS4_8TiledMMAINS4_8MMA_AtomIJNS4_10MMA_TraitsINS4_19SM100_MMA_F8F6F4_SSEJSI_SI_fSF_SG_NS4_17integral_constantINS4_4UMMA5MajorELSQ_0EEESR_NSO_INSP_7ScaleInELSS_0EEEST_EEEEEENS4_6LayoutINS5_IJSC_SC_SC_EEENS5_IJNSA_ILi0EEESY_SY_EEEEENS5_IJNS4_10UnderscoreES11_S11_EEEEENS4_13SM90_TMA_LOADENS4_14ComposedLayoutINS4_7SwizzleILi3ELi4ELi3EEENS4_18smem_ptr_flag_bitsILi8EEENSW_INS5_IJNSA_ILi8EEESG_EEENS5_IJSG_SC_EEEEEEEvNS4_8identityENS4_23SM90_TMA_LOAD_MULTICASTES1E_vS1F_EENS_8epilogue10collective18CollectiveEpilogueINS1I_23Sm100TmaWarpSpecializedILi2ELi2ELi32ELb0ELb0EEEJSH_NS5_IJNSW_ISF_SC_EES1N_EEESI_SJ_SI_SJ_NS1I_6fusion15FusionCallbacksIS1M_NS1P_17LinearCombinationISI_fSI_fLNS_15FloatRoundStyleE2EEESH_S1O_JEEENS4_5SM1004TMEM4LOAD26SM100_TMEM_LOAD_16dp32b32xES14_NS15_INS16_ILi2ELi4ELi3EEES19_NSW_INS5_IJS1A_SF_EEENS5_IJSF_SC_EEEEEEENS4_39AutoVectorizingCopyWithAssumedAlignmentILi128EEENS4_14SM90_TMA_STOREES23_S25_S25_EEEvvEEEEvNT_6ParamsE:
[----:B------:R-:W1:Y:S01]  /*0000*/  LDC R1, c[0x0][0x37c] ;  /* 0x0000df00ff017b82 */ /* 0x000e620000000800 */
[----:B------:R-:W2:Y:S01]  /*0010*/  S2R R93, SR_TID.X ;  /* 0x00000000005d7919 */ /* 0x000ea20000002100 */
[----:B------:R-:W3:Y:S01]  /*0020*/  LDCU.64 UR8, c[0x0][0x890] ;  /* 0x00011200ff0877ac */ /* 0x000ee20008000a00 */
[----:B------:R-:W-:Y:S02]  /*0030*/  PRMT R84, RZ, 0x7610, R84 ;  /* 0x00007610ff547816 */ /* 0x000fe40000000054 */
[----:B------:R-:W-:Y:S01]  /*0040*/  ELECT P3, URZ, PT ;  /* 0x0000000000ff782f */ /* 0x000fe20003860000 */
[----:B---3--:R-:W-:-:S04]  /*0050*/  UISETP.NE.U32.AND UP0, UPT, UR8, URZ, UPT ;  /* 0x000000ff0800728c */ /* 0x008fc8000bf05070 */
[----:B------:R-:W-:Y:S01]  /*0060*/  UISETP.NE.AND.EX UP0, UPT, UR9, URZ, UPT, UP0 ;  /* 0x000000ff0900728c */ /* 0x000fe2000bf05300 */
[----:B--2---:R-:W-:-:S05]  /*0070*/  SHF.R.U32.HI R85, RZ, 0x5, R93 ;  /* 0x00000005ff557819 */ /* 0x004fca000001165d */
[----:B------:R-:W2:Y:S02]  /*0080*/  SHFL.IDX PT, R0, R85, RZ, 0x1f ;  /* 0x00001fff55007589 */ /* 0x000ea400000e0000 */
[----:B--2---:R-:W-:Y:S01]  /*0090*/  R2UR UR18, R0 ;  /* 0x00000000001272ca */ /* 0x004fe200000e0000 */
[----:B-1----:R-:W-:-:S14]  /*00a0*/  BRA.U UP0, `(.L_x_0) ;  /* 0x0000000100307547 */ /* 0x002fdc000b800000 */
[----:B------:R-:W1:Y:S02]  /*00b0*/  LDCU.64 UR4, c[0x0][0x888] ;  /* 0x00011100ff0477ac */ /* 0x000e640008000a00 */
[----:B-1----:R-:W-:-:S04]  /*00c0*/  UISETP.NE.U32.AND UP0, UPT, UR4, URZ, UPT ;  /* 0x000000ff0400728c */ /* 0x002fc8000bf05070 */
[----:B------:R-:W-:-:S09]  /*00d0*/  UISETP.NE.AND.EX UP0, UPT, UR5, URZ, UPT, UP0 ;  /* 0x000000ff0500728c */ /* 0x000fd2000bf05300 */
[----:B------:R-:W-:Y:S05]  /*00e0*/  BRA.U !UP0, `(.L_x_1) ;  /* 0x0000000108147547 */ /* 0x000fea000b800000 */
[----:B------:R-:W1:Y:S01]  /*00f0*/  LDC.64 R2, c[0x0][0x888] ;  /* 0x00022200ff027b82 */ /* 0x000e620000000a00 */
[----:B------:R-:W1:Y:S02]  /*0100*/  LDCU.64 UR4, c[0x0][0x358] ;  /* 0x00006b00ff0477ac */ /* 0x000e640008000a00 */
[----:B-1----:R1:W5:Y:S01]  /*0110*/  LDG.E R41, desc[UR4][R2.64] ;  /* 0x0000000402297981 */ /* 0x002362000c1e1900 */
[----:B------:R-:W-:Y:S01]  /*0120*/  HFMA2 R84, -RZ, RZ, 0, 5.9604644775390625e-08 ;  /* 0x00000001ff547431 */ /* 0x000fe200000001ff */
[----:B------:R-:W-:Y:S05]  /*0130*/  BRA `(.L_x_0) ;  /* 0x00000000000c7947 */ /* 0x000fea0003800000 */
.L_x_1:
[----:B------:R-:W1:Y:S01]  /*0140*/  LDCU UR4, c[0x0][0x880] ;  /* 0x00011000ff0477ac */ /* 0x000e620008000800 */
[----:B------:R-:W-:Y:S01]  /*0150*/  HFMA2 R84, -RZ, RZ, 0, 5.9604644775390625e-08 ;  /* 0x00000001ff547431 */ /* 0x000fe200000001ff */
[----:B-1----:R-:W-:-:S07]  /*0160*/  MOV R41, UR4 ;  /* 0x0000000400297c02 */ /* 0x002fce0008000f00 */
.L_x_0:
[----:B------:R-:W2:Y:S02]  /*0170*/  LDCU.64 UR4, c[0x0][0x8b0] ;  /* 0x00011600ff0477ac */ /* 0x000ea40008000a00 */
[----:B--2---:R-:W-:-:S04]  /*0180*/  UISETP.NE.U32.AND UP0, UPT, UR4, URZ, UPT ;  /* 0x000000ff0400728c */ /* 0x004fc8000bf05070 */
[----:B------:R-:W-:-:S09]  /*0190*/  UISETP.NE.AND.EX UP0, UPT, UR5, URZ, UPT, UP0 ;  /* 0x000000ff0500728c */ /* 0x000fd2000bf05300 */
[----:B------:R-:W-:Y:S05]  /*01a0*/  BRA.U UP0, `(.L_x_2) ;  /* 0x0000000100287547 */ /* 0x000fea000b800000 */
[----:B------:R-:W2:Y:S02]  /*01b0*/  LDCU.64 UR4, c[0x0][0x8a8] ;  /* 0x00011500ff0477ac */ /* 0x000ea40008000a00 */
[----:B--2---:R-:W-:-:S04]  /*01c0*/  UISETP.NE.U32.AND UP0, UPT, UR4, URZ, UPT ;  /* 0x000000ff0400728c */ /* 0x004fc8000bf05070 */
[----:B------:R-:W-:-:S09]  /*01d0*/  UISETP.NE.AND.EX UP0, UPT, UR5, URZ, UPT, UP0 ;  /* 0x000000ff0500728c */ /* 0x000fd2000bf05300 */
[----:B------:R-:W-:Y:S05]  /*01e0*/  BRA.U !UP0, `(.L_x_3) ;  /* 0x0000000108107547 */ /* 0x000fea000b800000 */
[----:B------:R-:W2:Y:S01]  /*01f0*/  LDC.64 R38, c[0x0][0x8a8] ;  /* 0x00022a00ff267b82 */ /* 0x000ea20000000a00 */
[----:B------:R-:W2:Y:S02]  /*0200*/  LDCU.64 UR4, c[0x0][0x358] ;  /* 0x00006b00ff0477ac */ /* 0x000ea40008000a00 */
[----:B--2---:R2:W5:Y:S01]  /*0210*/  LDG.E R38, desc[UR4][R38.64] ;  /* 0x0000000426267981 */ /* 0x004562000c1e1900 */
[----:B------:R-:W-:Y:S05]  /*0220*/  BRA `(.L_x_2) ;  /* 0x0000000000087947 */ /* 0x000fea0003800000 */
.L_x_3:
[----:B------:R-:W2:Y:S02]  /*0230*/  LDCU UR4, c[0x0][0x8a0] ;  /* 0x00011400ff0477ac */ /* 0x000ea40008000800 */
[----:B--2---:R-:W-:Y:S02]  /*0240*/  MOV R38, UR4 ;  /* 0x0000000400267c02 */ /* 0x004fe40008000f00 */
.L_x_2:
[----:B------:R-:W-:Y:S01]  /*0250*/  IMAD.U32 R0, RZ, RZ, UR18 ;  /* 0x00000012ff007e24 */ /* 0x000fe2000f8e00ff */
[----:B------:R-:W-:Y:S04]  /*0260*/  BSSY.RECONVERGENT B0, `(.L_x_4) ;  /* 0x000000c000007945 */ /* 0x000fe80003800200 */
[C---:B------:R-:W-:Y:S02]  /*0270*/  ISETP.NE.OR P1, PT, R0.reuse, 0x1, !P3 ;  /* 0x000000010000780c */ /* 0x040fe40005f25670 */
[----:B------:R-:W-:-:S11]  /*0280*/  ISETP.NE.OR P0, PT, R0, 0x3, !P3 ;  /* 0x000000030000780c */ /* 0x000fd60005f05670 */
[----:B------:R-:W-:Y:S05]  /*0290*/  @P1 BRA `(.L_x_5) ;  /* 0x0000000000201947 */ /* 0x000fea0003800000 */
[----:B------:R-:W3:Y:S02]  /*02a0*/  LDCU.64 UR4, c[0x0][0x348] ;  /* 0x00006900ff0477ac */ /* 0x000ee40008000a00 */
[----:B---3--:R-:W-:Y:S02]  /*02b0*/  UIADD3 UR6, UP1, UPT, UR4, 0x80, URZ ;  /* 0x0000008004067890 */ /* 0x008fe4000ff3e0ff */
[----:B------:R-:W-:Y:S02]  /*02c0*/  UIADD3 UR4, UP0, UPT, UR4, 0x180, URZ ;  /* 0x0000018004047890 */ /* 0x000fe4000ff1e0ff */
[----:B------:R-:W-:Y:S02]  /*02d0*/  UIADD3.X UR7, UPT, UPT, URZ, UR5, URZ, UP1, !UPT ;  /* 0x00000005ff077290 */ /* 0x000fe40008ffe4ff */
[----:B------:R-:W-:-:S07]  /*02e0*/  UIADD3.X UR5, UPT, UPT, URZ, UR5, URZ, UP0, !UPT ;  /* 0x00000005ff057290 */ /* 0x000fce00087fe4ff */
[----:B------:R3:W-:Y:S02]  /*02f0*/  UTMACCTL.PF [UR6] ;  /* 0x00000000060079b9 */ /* 0x0007e40008040000 */
[----:B------:R3:W-:Y:S02]  /*0300*/  UTMACCTL.PF [UR4] ;  /* 0x00000000040079b9 */ /* 0x0007e40008040000 */
[----:B---3--:R-:W-:Y:S01]  /*0310*/  NOP ;  /* 0x0000000000007918 */ /* 0x008fe20000000000 */
.L_x_5:
[----:B------:R-:W-:Y:S05]  /*0320*/  BSYNC.RECONVERGENT B0 ;  /* 0x0000000000007941 */ /* 0x000fea0003800200 */
.L_x_4:
[----:B------:R-:W-:Y:S04]  /*0330*/  BSSY.RECONVERGENT B0, `(.L_x_6) ;  /* 0x000000a000007945 */ /* 0x000fe80003800200 */
        /* <DEDUP_REMOVED lines=9> */
.L_x_7:
[----:B------:R-:W-:Y:S05]  /*03d0*/  BSYNC.RECONVERGENT B0 ;  /* 0x0000000000007941 */ /* 0x000fea0003800200 */
.L_x_6:
[----:B------:R-:W3:Y:S01]  /*03e0*/  LDCU.64 UR4, c[0x0][0x888] ;  /* 0x00011100ff0477ac */ /* 0x000ee20008000a00 */
[----:B------:R-:W-:Y:S02]  /*03f0*/  UISETP.EQ.U32.AND UP2, UPT, UR8, URZ, UPT ;  /* 0x000000ff0800728c */ /* 0x000fe4000bf42070 */
[----:B------:R-:W-:Y:S02]  /*0400*/  UPLOP3.LUT UP3, UPT, UPT, UPT, UPT, 0x80, 0x8 ;  /* 0x000000000008789c */ /* 0x000fe40003f6f070 */
[----:B---3--:R-:W-:-:S04]  /*0410*/  UISETP.NE.U32.AND UP0, UPT, UR4, URZ, UPT ;  /* 0x000000ff0400728c */ /* 0x008fc8000bf05070 */
[----:B------:R-:W-:-:S04]  /*0420*/  UISETP.NE.AND.EX UP1, UPT, UR5, URZ, UPT, UP0 ;  /* 0x000000ff0500728c */ /* 0x000fc8000bf25300 */
[----:B------:R-:W-:-:S04]  /*0430*/  UISETP.EQ.OR.EX UP4, UPT, UR9, URZ, !UP1, UP2 ;  /* 0x000000ff0900728c */ /* 0x000fc8000cf82720 */
[----:B------:R-:W-:-:S06]  /*0440*/  UP2UR UR4, UPR, URZ, 0x10 ;  /* 0x00000010ff047883 */ /* 0x000fcc0008000000 */
[----:B------:R-:W-:Y:S01]  /*0450*/  MOV R86, UR4 ;  /* 0x0000000400567c02 */ /* 0x000fe20008000f00 */
[----:B------:R-:W-:Y:S06]  /*0460*/  BRA.U !UP4, `(.L_x_8) ;  /* 0x000000010c207547 */ /* 0x000fec000b800000 */
[----:B------:R-:W-:Y:S01]  /*0470*/  UISETP.NE.U32.AND UP2, UPT, UR8, URZ, UPT ;  /* 0x000000ff0800728c */ /* 0x000fe2000bf45070 */
[----:B-----5:R-:W-:Y:S01]  /*0480*/  FSETP.NEU.AND P0, PT, R41, RZ, PT ;  /* 0x000000ff2900720b */ /* 0x020fe20003f0d000 */
[----:B------:R-:W-:Y:S02]  /*0490*/  USEL UR4, URZ, 0xffffffff, UP1 ;  /* 0xffffffffff047887 */ /* 0x000fe40008800000 */
[----:B------:R-:W-:-:S10]  /*04a0*/  UISETP.NE.AND.EX UP2, UPT, UR9, URZ, UPT, UP2 ;  /* 0x000000ff0900728c */ /* 0x000fd4000bf45320 */
[----:B------:R-:W-:Y:S01]  /*04b0*/  VOTEU.ANY UP0, P0 ;  /* 0x0000000000ff7886 */ /* 0x000fe20000000100 */
[----:B------:R-:W-:-:S04]  /*04c0*/  @!UP2 USEL UR4, URZ, 0xffffffff, UP0 ;  /* 0xffffffffff04a887 */ /* 0x000fc80008000000 */
[----:B------:R-:W-:-:S04]  /*04d0*/  ULOP3.LUT UR4, UR4, 0x1, URZ, 0xc0, !UPT ;  /* 0x0000000104047892 */ /* 0x000fc8000f8ec0ff */
[----:B------:R-:W-:-:S11]  /*04e0*/  UISETP.NE.U32.AND UP3, UPT, UR4, 0x1, UPT ;  /* 0x000000010400788c */ /* 0x000fd6000bf65070 */
.L_x_8:
[----:B-1----:R-:W1:Y:S01]  /*04f0*/  SHFL.IDX PT, R2, R85, RZ, 0x1f ;  /* 0x00001fff55027589 */ /* 0x002e6200000e0000 */
[----:B------:R-:W-:Y:S01]  /*0500*/  UISETP.NE.AND UP6, UPT, UR18, 0x2, UPT ;  /* 0x000000021200788c */ /* 0x000fe2000bfc5270 */
[----:B-1----:R-:W-:-:S13]  /*0510*/  ISETP.NE.AND P0, PT, R2, RZ, PT ;  /* 0x000000ff0200720c */ /* 0x002fda0003f05270 */
[----:B------:R-:W-:Y:S05]  /*0520*/  @P0 BRA `(.L_x_9) ;  /* 0x0000000000500947 */ /* 0x000fea0003800000 */
[----:B------:R-:W1:Y:S01]  /*0530*/  S2UR UR4, SR_CgaCtaId ;  /* 0x00000000000479c3 */ /* 0x000e620000008800 */
[----:B------:R-:W-:Y:S01]  /*0540*/  UMOV UR5, 0x400 ;  /* 0x0000040000057882 */ /* 0x000fe20000000000 */
[----:B------:R-:W-:Y:S01]  /*0550*/  UMOV UR8, 0x1 ;  /* 0x0000000100087882 */ /* 0x000fe20000000000 */
[----:B------:R-:W-:Y:S01]  /*0560*/  UMOV UR6, 0x2 ;  /* 0x0000000200067882 */ /* 0x000fe20000000000 */
[----:B------:R-:W-:-:S04]  /*0570*/  UIADD3 UR8, UPT, UPT, -UR8, 0x100000, URZ ;  /* 0x0010000008087890 */ /* 0x000fc8000fffe1ff */
[----:B------:R-:W-:Y:S02]  /*0580*/  USHF.L.U32 UR9, UR8, 0xb, URZ ;  /* 0x0000000b08097899 */ /* 0x000fe400080006ff */
[----:B------:R-:W-:Y:S02]  /*0590*/  USHF.L.U32 UR8, UR8, 0x1, URZ ;  /* 0x0000000108087899 */ /* 0x000fe400080006ff */
[----:B------:R-:W-:-:S04]  /*05a0*/  UIADD3 UR6, UPT, UPT, -UR6, 0x100000, URZ ;  /* 0x0010000006067890 */ /* 0x000fc8000fffe1ff */
[----:B------:R-:W-:Y:S02]  /*05b0*/  USHF.L.U32 UR7, UR6, 0xb, URZ ;  /* 0x0000000b06077899 */ /* 0x000fe400080006ff */
[----:B------:R-:W-:Y:S01]  /*05c0*/  USHF.L.U32 UR6, UR6, 0x1, URZ ;  /* 0x0000000106067899 */ /* 0x000fe200080006ff */
[----:B------:R-:W-:Y:S01]  /*05d0*/  ELECT P0, URZ, PT ;  /* 0x0000000000ff782f */ /* 0x000fe20003800000 */
[----:B-1----:R-:W-:Y:S01]  /*05e0*/  ULEA UR4, UR4, UR5, 0x18 ;  /* 0x0000000504047291 */ /* 0x002fe2000f8ec0ff */
[----:B------:R-:W1:Y:S11]  /*05f0*/  FENCE.VIEW.ASYNC.S ;  /* 0x00000000000073c6 */ /* 0x000e760000000000 */
[----:B-1----:R1:W3:Y:S01]  /*0600*/  SYNCS.EXCH.64 URZ, [UR4], UR8 ;  /* 0x0000000804ff75b2 */ /* 0x0022e20008000100 */
[----:B------:R1:W4:Y:S01]  /*0610*/  SYNCS.EXCH.64 URZ, [UR4+0x18], UR6 ;  /* 0x0000180604ff75b2 */ /* 0x0003220008000100 */
[----:B------:R1:W1:Y:S01]  /*0620*/  SYNCS.EXCH.64 URZ, [UR4+0x8], UR8 ;  /* 0x0000080804ff75b2 */ /* 0x0002620008000100 */
[----:B------:R1:W1:Y:S01]  /*0630*/  SYNCS.EXCH.64 URZ, [UR4+0x20], UR6 ;  /* 0x0000200604ff75b2 */ /* 0x0002620008000100 */
[----:B------:R1:W1:Y:S01]  /*0640*/  SYNCS.EXCH.64 URZ, [UR4+0x10], UR8 ;  /* 0x0000100804ff75b2 */ /* 0x0002620008000100 */
[----:B------:R1:W1:Y:S01]  /*0650*/  SYNCS.EXCH.64 URZ, [UR4+0x28], UR6 ;  /* 0x0000280604ff75b2 */ /* 0x0002620008000100 */
[----:B------:R-:W-:Y:S01]  /*0660*/  NOP ;  /* 0x0000000000007918 */ /* 0x000fe20000000000 */
.L_x_9:
[----:B------:R-:W2:Y:S01]  /*0670*/  SHFL.IDX PT, R2, R85, RZ, 0x1f ;  /* 0x00001fff55027589 */ /* 0x000ea200000e0000 */
[----:B------:R-:W-:Y:S01]  /*0680*/  NOP ;  /* 0x0000000000007918 */ /* 0x000fe20000000000 */
[----:B--2---:R-:W-:-:S13]  /*0690*/  ISETP.NE.AND P0, PT, R2, 0x1, PT ;  /* 0x000000010200780c */ /* 0x004fda0003f05270 */
[----:B------:R-:W-:Y:S05]  /*06a0*/  @P0 BRA `(.L_x_10) ;  /* 0x0000000000480947 */ /* 0x000fea0003800000 */
[----:B-1----:R-:W1:Y:S01]  /*06b0*/  S2UR UR4, SR_CgaCtaId ;  /* 0x00000000000479c3 */ /* 0x002e620000008800 */
        /* <DEDUP_REMOVED lines=12> */
[----:B-1----:R2:W1:Y:S01]  /*0780*/  SYNCS.EXCH.64 URZ, [UR4+0x30], UR8 ;  /* 0x0000300804ff75b2 */ /* 0x0024620008000100 */
[----:B------:R2:W1:Y:S01]  /*0790*/  SYNCS.EXCH.64 URZ, [UR4+0x40], UR6 ;  /* 0x0000400604ff75b2 */ /* 0x0004620008000100 */
[----:B------:R2:W1:Y:S01]  /*07a0*/  SYNCS.EXCH.64 URZ, [UR4+0x38], UR8 ;  /* 0x0000380804ff75b2 */ /* 0x0004620008000100 */
[----:B------:R2:W1:Y:S02]  /*07b0*/  SYNCS.EXCH.64 URZ, [UR4+0x48], UR6 ;  /* 0x0000480604ff75b2 */ /* 0x0004640008000100 */
[----:B--2---:R-:W-:Y:S01]  /*07c0*/  NOP ;  /* 0x0000000000007918 */ /* 0x004fe20000000000 */
.L_x_10:
[----:B------:R-:W2:Y:S01]  /*07d0*/  SHFL.IDX PT, R2, R85, RZ, 0x1f ;  /* 0x00001fff55027589 */ /* 0x000ea200000e0000 */
[----:B------:R-:W-:Y:S01]  /*07e0*/  NOP ;  /* 0x0000000000007918 */ /* 0x000fe20000000000 */
[----:B--2---:R-:W-:-:S13]  /*07f0*/  ISETP.NE.AND P0, PT, R2, 0x3, PT ;  /* 0x000000030200780c */ /* 0x004fda0003f05270 */
[----:B------:R-:W-:Y:S05]  /*0800*/  @P0 BRA `(.L_x_11) ;  /* 0x0000000000300947 */ /* 0x000fea0003800000 */
[----:B-1----:R-:W1:Y:S01]  /*0810*/  S2UR UR4, SR_CgaCtaId ;  /* 0x00000000000479c3 */ /* 0x002e620000008800 */
[----:B------:R-:W-:Y:S01]  /*0820*/  UMOV UR6, 0x400 ;  /* 0x0000040000067882 */ /* 0x000fe20000000000 */
[----:B------:R-:W-:Y:S01]  /*0830*/  UMOV UR5, 0x20 ;  /* 0x0000002000057882 */ /* 0x000fe20000000000 */
[----:B------:R-:W-:Y:S01]  /*0840*/  ELECT P0, URZ, PT ;  /* 0x0000000000ff782f */ /* 0x000fe20003800000 */
[----:B-1----:R-:W-:Y:S02]  /*0850*/  ULEA UR6, UR4, UR6, 0x18 ;  /* 0x0000000604067291 */ /* 0x002fe4000f8ec0ff */
[----:B------:R-:W-:-:S04]  /*0860*/  UIADD3 UR4, UPT, UPT, -UR5, 0x100000, URZ ;  /* 0x0010000005047890 */ /* 0x000fc8000fffe1ff */
[----:B------:R-:W-:Y:S02]  /*0870*/  USHF.L.U32 UR5, UR4, 0xb, URZ ;  /* 0x0000000b04057899 */ /* 0x000fe400080006ff */
[----:B------:R-:W-:Y:S01]  /*0880*/  USHF.L.U32 UR4, UR4, 0x1, URZ ;  /* 0x0000000104047899 */ /* 0x000fe200080006ff */
[----:B------:R-:W1:Y:S11]  /*0890*/  FENCE.VIEW.ASYNC.S ;  /* 0x00000000000073c6 */ /* 0x000e760000000000 */
[----:B-1----:R2:W1:Y:S01]  /*08a0*/  SYNCS.EXCH.64 URZ, [UR6+0x50], UR4 ;  /* 0x0000500406ff75b2 */ /* 0x0024620008000100 */
[----:B------:R2:W1:Y:S02]  /*08b0*/  SYNCS.EXCH.64 URZ, [UR6+0x58], UR4 ;  /* 0x0000580406ff75b2 */ /* 0x0004640008000100 */
[----:B--2---:R-:W-:Y:S01]  /*08c0*/  NOP ;  /* 0x0000000000007918 */ /* 0x004fe20000000000 */
.L_x_11:
[----:B------:R-:W2:Y:S01]  /*08d0*/  SHFL.IDX PT, R2, R85, RZ, 0x1f ;  /* 0x00001fff55027589 */ /* 0x000ea200000e0000 */
[----:B------:R-:W-:Y:S01]  /*08e0*/  NOP ;  /* 0x0000000000007918 */ /* 0x000fe20000000000 */
[----:B--2---:R-:W-:-:S13]  /*08f0*/  ISETP.NE.AND P0, PT, R2, 0x4, PT ;  /* 0x000000040200780c */ /* 0x004fda0003f05270 */
[----:B------:R-:W-:Y:S05]  /*0900*/  @P0 BRA `(.L_x_12) ;  /* 0x00000000004c0947 */ /* 0x000fea0003800000 */
[----:B-1----:R-:W1:Y:S01]  /*0910*/  S2UR UR6, SR_CgaCtaId ;  /* 0x00000000000679c3 */ /* 0x002e620000008800 */
[----:B------:R-:W-:Y:S01]  /*0920*/  UMOV UR4, 0x1e0 ;  /* 0x000001e000047882 */ /* 0x000fe20000000000 */
[----:B------:R-:W-:Y:S01]  /*0930*/  UMOV UR5, 0x400 ;  /* 0x0000040000057882 */ /* 0x000fe20000000000 */
[----:B------:R-:W-:Y:S01]  /*0940*/  USEL UR4, UR4, 0x1a0, UP3 ;  /* 0x000001a004047887 */ /* 0x000fe20009800000 */
[----:B------:R-:W-:Y:S01]  /*0950*/  UMOV UR8, 0x1 ;  /* 0x0000000100087882 */ /* 0x000fe20000000000 */
[----:B------:R-:W-:Y:S01]  /*0960*/  ELECT P0, URZ, PT ;  /* 0x0000000000ff782f */ /* 0x000fe20003800000 */
[----:B------:R-:W-:-:S04]  /*0970*/  UIADD3 UR8, UPT, UPT, -UR8, 0x100000, URZ ;  /* 0x0010000008087890 */ /* 0x000fc8000fffe1ff */
[----:B------:R-:W-:Y:S02]  /*0980*/  USHF.L.U32 UR9, UR8, 0xb, URZ ;  /* 0x0000000b08097899 */ /* 0x000fe400080006ff */
[----:B------:R-:W-:Y:S02]  /*0990*/  USHF.L.U32 UR8, UR8, 0x1, URZ ;  /* 0x0000000108087899 */ /* 0x000fe400080006ff */
[----:B-1----:R-:W-:Y:S02]  /*09a0*/  ULEA UR6, UR6, UR5, 0x18 ;  /* 0x0000000506067291 */ /* 0x002fe4000f8ec0ff */
[----:B------:R-:W-:-:S04]  /*09b0*/  UIADD3 UR4, UPT, UPT, -UR4, 0x100000, URZ ;  /* 0x0010000004047890 */ /* 0x000fc8000fffe1ff */
[----:B------:R-:W-:Y:S02]  /*09c0*/  USHF.L.U32 UR5, UR4, 0xb, URZ ;  /* 0x0000000b04057899 */ /* 0x000fe400080006ff */
[----:B------:R-:W-:Y:S01]  /*09d0*/  USHF.L.U32 UR4, UR4, 0x1, URZ ;  /* 0x0000000104047899 */ /* 0x000fe200080006ff */
[----:B------:R-:W1:Y:S03]  /*09e0*/  FENCE.VIEW.ASYNC.S ;  /* 0x00000000000073c6 */ /* 0x000e660000000000 */
[----:B-1----:R2:W1:Y:S08]  /*09f0*/  SYNCS.EXCH.64 URZ, [UR6+0x60], UR8 ;  /* 0x0000600806ff75b2 */ /* 0x0024700008000100 */
[----:B------:R2:W1:Y:S01]  /*0a00*/  SYNCS.EXCH.64 URZ, [UR6+0x70], UR4 ;  /* 0x0000700406ff75b2 */ /* 0x0004620008000100 */
[----:B------:R2:W1:Y:S01]  /*0a10*/  SYNCS.EXCH.64 URZ, [UR6+0x68], UR8 ;  /* 0x0000680806ff75b2 */ /* 0x0004620008000100 */
[----:B------:R2:W1:Y:S02]  /*0a20*/  SYNCS.EXCH.64 URZ, [UR6+0x78], UR4 ;  /* 0x0000780406ff75b2 */ /* 0x0004640008000100 */
[----:B--2---:R-:W-:Y:S01]  /*0a30*/  NOP ;  /* 0x0000000000007918 */ /* 0x004fe20000000000 */
.L_x_12:
        /* <DEDUP_REMOVED lines=20> */
[----:B------:R2:W1:Y:S01]  /*0b80*/  SYNCS.EXCH.64 URZ, [UR4+0xa8], UR6 ;  /* 0x0000a80604ff75b2 */ /* 0x0004620008000100 */
[----:B------:R2:W1:Y:S01]  /*0b90*/  SYNCS.EXCH.64 URZ, [UR4+0x90], UR8 ;  /* 0x0000900804ff75b2 */ /* 0x0004620008000100 */
[----:B------:R2:W1:Y:S01]  /*0ba0*/  SYNCS.EXCH.64 URZ, [UR4+0xb0], UR6 ;  /* 0x0000b00604ff75b2 */ /* 0x0004620008000100 */
[----:B------:R2:W1:Y:S01]  /*0bb0*/  SYNCS.EXCH.64 URZ, [UR4+0x98], UR8 ;  /* 0x0000980804ff75b2 */ /* 0x0004620008000100 */
[----:B------:R2:W1:Y:S02]  /*0bc0*/  SYNCS.EXCH.64 URZ, [UR4+0xb8], UR6 ;  /* 0x0000b80604ff75b2 */ /* 0x0004640008000100 */
[----:B--2---:R-:W-:Y:S01]  /*0bd0*/  NOP ;  /* 0x0000000000007918 */ /* 0x004fe20000000000 */
.L_x_13:
[----:B------:R-:W2:Y:S01]  /*0be0*/  SHFL.IDX PT, R2, R85, RZ, 0x1f ;  /* 0x00001fff55027589 */ /* 0x000ea200000e0000 */
[----:B------:R-:W-:Y:S01]  /*0bf0*/  NOP ;  /* 0x0000000000007918 */ /* 0x000fe20000000000 */
[----:B--2---:R-:W-:-:S13]  /*0c00*/  ISETP.NE.AND P0, PT, R2, 0x3, PT ;  /* 0x000000030200780c */ /* 0x004fda0003f05270 */
[----:B------:R-:W-:Y:S05]  /*0c10*/  @P0 BRA `(.L_x_14) ;  /* 0x0000000000380947 */ /* 0x000fea0003800000 */
[----:B------:R-:W2:Y:S01]  /*0c20*/  S2UR UR5, SR_CgaCtaId ;  /* 0x00000000000579c3 */ /* 0x000ea20000008800 */
[----:B-1----:R-:W-:Y:S01]  /*0c30*/  UMOV UR4, 0x400 ;  /* 0x0000040000047882 */ /* 0x002fe20000000000 */
[----:B------:R-:W-:Y:S01]  /*0c40*/  UMOV UR6, 0x20 ;  /* 0x0000002000067882 */ /* 0x000fe20000000000 */
[----:B------:R-:W-:Y:S01]  /*0c50*/  ELECT P0, URZ, PT ;  /* 0x0000000000ff782f */ /* 0x000fe20003800000 */
[----:B------:R-:W-:-:S04]  /*0c60*/  UIADD3 UR6, UPT, UPT, -UR6, 0x100000, URZ ;  /* 0x0010000006067890 */ /* 0x000fc8000fffe1ff */
[----:B------:R-:W-:Y:S02]  /*0c70*/  USHF.L.U32 UR7, UR6, 0xb, URZ ;  /* 0x0000000b06077899 */ /* 0x000fe400080006ff */
[----:B------:R-:W-:Y:S02]  /*0c80*/  USHF.L.U32 UR6, UR6, 0x1, URZ ;  /* 0x0000000106067899 */ /* 0x000fe400080006ff */
[----:B--2---:R-:W-:Y:S01]  /*0c90*/  ULEA UR4, UR5, UR4, 0x18 ;  /* 0x0000000405047291 */ /* 0x004fe2000f8ec0ff */
[----:B------:R-:W1:Y:S11]  /*0ca0*/  FENCE.VIEW.ASYNC.S ;  /* 0x00000000000073c6 */ /* 0x000e760000000000 */
[----:B-1----:R2:W1:Y:S01]  /*0cb0*/  SYNCS.EXCH.64 URZ, [UR4+0xc0], UR6 ;  /* 0x0000c00604ff75b2 */ /* 0x0024620008000100 */
[----:B------:R2:W1:Y:S01]  /*0cc0*/  SYNCS.EXCH.64 URZ, [UR4+0xd0], UR6 ;  /* 0x0000d00604ff75b2 */ /* 0x0004620008000100 */
[----:B------:R2:W1:Y:S01]  /*0cd0*/  SYNCS.EXCH.64 URZ, [UR4+0xc8], UR6 ;  /* 0x0000c80604ff75b2 */ /* 0x0004620008000100 */
[----:B------:R2:W1:Y:S02]  /*0ce0*/  SYNCS.EXCH.64 URZ, [UR4+0xd8], UR6 ;  /* 0x0000d80604ff75b2 */ /* 0x0004640008000100 */
[----:B--2---:R-:W-:Y:S01]  /*0cf0*/  NOP ;  /* 0x0000000000007918 */ /* 0x004fe20000000000 */
.L_x_14:
[----:B-1----:R-:W1:Y:S01]  /*0d00*/  LDCU UR4, c[0x0][0x36c] ;  /* 0x00006d80ff0477ac */ /* 0x002e620008000800 */
[----:B------:R-:W-:Y:S01]  /*0d10*/  ISETP.NE.OR P3, PT, R0, 0x2, !P3 ;  /* 0x000000020000780c */ /* 0x000fe20005f65670 */
[----:B------:R-:W-:Y:S01]  /*0d20*/  NOP ;  /* 0x0000000000007918 */ /* 0x000fe20000000000 */
[----:B------:R-:W-:Y:S01]  /*0d30*/  LOP3.LUT R0, R93, 0x1f, RZ, 0xc0, !PT ;  /* 0x0000001f5d007812 */ /* 0x000fe200078ec0ff */
[----:B------:R-:W-:Y:S02]  /*0d40*/  UISETP.NE.AND UP4, UPT, UR18, URZ, UPT ;  /* 0x000000ff1200728c */ /* 0x000fe4000bf85270 */
[----:B-1----:R-:W-:-:S09]  /*0d50*/  UISETP.EQ.U32.AND UP5, UPT, UR4, 0x1, UPT ;  /* 0x000000010400788c */ /* 0x002fd2000bfa2070 */
[----:B------:R-:W-:Y:S05]  /*0d60*/  BRA.U !UP5, `(.L_x_15) ;  /* 0x000000010d087547 */ /* 0x000fea000b800000 */
[----:B---34-:R-:W-:Y:S01]  /*0d70*/  UCGABAR_ARV ;  /* 0x00000000000079c7 */ /* 0x018fe20008000000 */
[----:B------:R-:W-:Y:S05]  /*0d80*/  BRA `(.L_x_16) ;  /* 0x0000000000047947 */ /* 0x000fea0003800000 */
.L_x_15:
[----:B---34-:R-:W-:Y:S01]  /*0d90*/  NOP ;  /* 0x0000000000007918 */ /* 0x018fe20000000000 */
.L_x_16:
[----:B------:R-:W1:Y:S01]  /*0da0*/  S2UR UR20, SR_CTAID.X ;  /* 0x00000000001479c3 */ /* 0x000e620000002500 */
[----:B------:R-:W-:-:S05]  /*0db0*/  CS2R.32 R3, SR_CgaSize ;  /* 0x0000000000037805 */ /* 0x000fca0000008a00 */
[----:B------:R-:W-:-:S05]  /*0dc0*/  IMAD R3, R3, -0xa0, RZ ;  /* 0xffffff6003037824 */ /* 0x000fca00078e02ff */
[----:B------:R-:W-:-:S14]  /*0dd0*/  R2UR UR5, R3 ;  /* 0x00000000030572ca */ /* 0x000fdc00000e0000 */
[----:B------:R-:W2:Y:S01]  /*0de0*/  LDCU UR5, c[0x0][UR5+0x2b0] ;  /* 0x00005600050577ac */ /* 0x000ea20008000800 */
[----:B------:R-:W-:-:S05]  /*0df0*/  CS2R.32 R3, SR_CgaSize ;  /* 0x0000000000037805 */ /* 0x000fca0000008a00 */
[----:B------:R-:W-:-:S05]  /*0e00*/  IMAD R3, R3, -0xa0, RZ ;  /* 0xffffff6003037824 */ /* 0x000fca00078e02ff */
[----:B------:R-:W-:-:S14]  /*0e10*/  R2UR UR4, R3 ;  /* 0x00000000030472ca */ /* 0x000fdc00000e0000 */
[----:B------:R-:W3:Y:S01]  /*0e20*/  LDCU UR4, c[0x0][UR4+0x2b4] ;  /* 0x00005680040477ac */ /* 0x000ee20008000800 */
[----:B------:R-:W4:Y:S01]  /*0e30*/  S2UR UR30, SR_CTAID.Y ;  /* 0x00000000001e79c3 */ /* 0x000f220000002600 */
[----:B------:R-:W-:-:S05]  /*0e40*/  CS2R.32 R3, SR_CgaSize ;  /* 0x0000000000037805 */ /* 0x000fca0000008a00 */
[----:B------:R-:W-:-:S05]  /*0e50*/  IMAD R3, R3, -0xa0, RZ ;  /* 0xffffff6003037824 */ /* 0x000fca00078e02ff */
[----:B------:R-:W-:-:S14]  /*0e60*/  R2UR UR62, R3 ;  /* 0x00000000033e72ca */ /* 0x000fdc00000e0000 */
[----:B------:R-:W3:Y:S01]  /*0e70*/  LDCU UR62, c[0x0][UR62+0x2a0] ;  /* 0x000054003e3e77ac */ /* 0x000ee20008000800 */
[----:B------:R-:W-:-:S05]  /*0e80*/  CS2R.32 R3, SR_CgaSize ;  /* 0x0000000000037805 */ /* 0x000fca0000008a00 */
[----:B------:R-:W-:-:S05]  /*0e90*/  IMAD R3, R3, -0xa0, RZ ;  /* 0xffffff6003037824 */ /* 0x000fca00078e02ff */
[----:B------:R-:W-:-:S14]  /*0ea0*/  R2UR UR59, R3 ;  /* 0x00000000033b72ca */ /* 0x000fdc00000e0000 */
[----:B------:R-:W3:Y:S01]  /*0eb0*/  LDCU UR59, c[0x0][UR59+0x2a4] ;  /* 0x000054803b3b77ac */ /* 0x000ee20008000800 */
[----:B------:R-:W3:Y:S01]  /*0ec0*/  S2UR UR7, SR_CgaCtaId ;  /* 0x00000000000779c3 */ /* 0x000ee20000008800 */
[----:B------:R-:W3:Y:S01]  /*0ed0*/  LDCU UR19, c[0x0][0xb24] ;  /* 0x00016480ff1377ac */ /* 0x000ee20008000800 */
[----:B------:R-:W3:Y:S01]  /*0ee0*/  LDCU UR42, c[0x0][0xb24] ;  /* 0x00016480ff2a77ac */ /* 0x000ee20008000800 */
[----:B-1----:R-:W-:Y:S01]  /*0ef0*/  I2FP.F32.U32 R3, UR20 ;  /* 0x0000001400037c45 */ /* 0x002fe20008201000 */
[----:B------:R-:W1:Y:S04]  /*0f00*/  LDCU UR23, c[0x0][0xb30] ;  /* 0x00016600ff1777ac */ /* 0x000e680008000800 */
[----:B--2---:R-:W-:Y:S01]  /*0f10*/  FMUL R3, R3, UR5 ;  /* 0x0000000503037c20 */ /* 0x004fe20008400000 */
[----:B----4-:R-:W-:-:S05]  /*0f20*/  I2FP.F32.U32 R2, UR30 ;  /* 0x0000001e00027c45 */ /* 0x010fca0008201000 */
[----:B------:R-:W2:Y:S01]  /*0f30*/  F2I.U32.TRUNC.NTZ R3, R3 ;  /* 0x0000000300037305 */ /* 0x000ea2000020f000 */
[----:B---3--:R-:W-:Y:S01]  /*0f40*/  FMUL R2, R2, UR4 ;  /* 0x0000000402027c20 */ /* 0x008fe20008400000 */
[----:B------:R-:W-:-:S06]  /*0f50*/  USHF.L.U32 UR28, UR7, 0xd, URZ ;  /* 0x0000000d071c7899 */ /* 0x000fcc00080006ff */
[----:B------:R-:W3:Y:S01]  /*0f60*/  F2I.U32.TRUNC.NTZ R2, R2 ;  /* 0x0000000200027305 */ /* 0x000ee2000020f000 */
[----:B------:R-:W-:Y:S01]  /*0f70*/  ULOP3.LUT UR28, UR28, 0x2000, URZ, 0xc0, !UPT ;  /* 0x000020001c1c7892 */ /* 0x000fe2000f8ec0ff */
[----:B--2---:R-:W-:Y:S02]  /*0f80*/  R2UR UR4, R3 ;  /* 0x00000000030472ca */ /* 0x004fe400000e0000 */
[----:B---3--:R-:W-:Y:S02]  /*0f90*/  R2UR UR6, R2 ;  /* 0x00000000020672ca */ /* 0x008fe400000e0000 */
[----:B------:R-:W-:-:S09]  /*0fa0*/  PRMT R2, RZ, 0x7610, R2 ;  /* 0x00007610ff027816 */ /* 0x000fd20000000002 */
[----:B------:R-:W-:-:S04]  /*0fb0*/  UIADD3 UR5, UPT, UPT, -UR4, URZ, URZ ;  /* 0x000000ff04057290 */ /* 0x000fc8000fffe1ff */
[----:B------:R-:W-:Y:S02]  /*0fc0*/  UIMAD UR62, UR62, UR5, UR20 ;  /* 0x000000053e3e72a4 */ /* 0x000fe4000f8e0214 */
[----:B------:R-:W-:-:S04]  /*0fd0*/  UIADD3 UR4, UPT, UPT, -UR6, URZ, URZ ;  /* 0x000000ff06047290 */ /* 0x000fc8000fffe1ff */
[----:B------:R-:W-:Y:S01]  /*0fe0*/  UIMAD UR59, UR59, UR4, UR30 ;  /* 0x000000043b3b72a4 */ /* 0x000fe2000f8e021e */
[----:B-1----:R-:W-:Y:S11]  /*0ff0*/  BRA.U UP4, `(.L_x_17) ;  /* 0x0000000104247547 */ /* 0x002ff6000b800000 */
[----:B------:R-:W-:-:S04]  /*1000*/  UISETP.NE.AND UP0, UPT, UR59, URZ, UPT ;  /* 0x000000ff3b00728c */ /* 0x000fc8000bf05270 */
[----:B------:R-:W-:-:S04]  /*1010*/  UISETP.EQ.OR UP0, UPT, UR62, URZ, !UP0 ;  /* 0x000000ff3e00728c */ /* 0x000fc8000c702670 */
[----:B------:R-:W-:Y:S02]  /*1020*/  USEL UR5, URZ, 0x1, !UP0 ;  /* 0x00000001ff057887 */ /* 0x000fe4000c000000 */
[----:B------:R-:W-:-:S04]  /*1030*/  UISETP.NE.AND UP0, UPT, UR59, URZ, UPT ;  /* 0x000000ff3b00728c */ /* 0x000fc8000bf05270 */
[----:B------:R-:W-:Y:S02]  /*1040*/  USEL UR4, URZ, 0x2, UP0 ;  /* 0x00000002ff047887 */ /* 0x000fe40008000000 */
[----:B------:R-:W-:-:S04]  /*1050*/  UISETP.NE.AND UP0, UPT, UR62, 0x1, UPT ;  /* 0x000000013e00788c */ /* 0x000fc8000bf05270 */
[----:B------:R-:W-:-:S04]  /*1060*/  USEL UR4, UR4, 0x2, UP0 ;  /* 0x0000000204047887 */ /* 0x000fc80008000000 */
[----:B------:R-:W-:-:S06]  /*1070*/  UIADD3 UR4, UPT, UPT, UR5, UR4, URZ ;  /* 0x0000000405047290 */ /* 0x000fcc000fffe0ff */
[----:B------:R-:W-:-:S07]  /*1080*/  MOV R2, UR4 ;  /* 0x0000000400027c02 */ /* 0x000fce0008000f00 */
.L_x_17:
[----:B------:R-:W1:Y:S01]  /*1090*/  S2UR UR36, SR_CTAID.Z ;  /* 0x00000000002479c3 */ /* 0x000e620000002700 */
[----:B------:R-:W-:-:S09]  /*10a0*/  UISETP.GE.AND UP0, UPT, UR19, 0x1, UPT ;  /* 0x000000011300788c */ /* 0x000fd2000bf06270 */
[----:B------:R-:W-:Y:S05]  /*10b0*/  BRA.U !UP0, `(.L_x_18) ;  /* 0x0000000108d47547 */ /* 0x000fea000b800000 */
[----:B------:R-:W2:Y:S01]  /*10c0*/  LDCU.128 UR12, c[0x0][0xb10] ;  /* 0x00016200ff0c77ac */ /* 0x000ea20008000c00 */
[----:B------:R-:W3:Y:S01]  /*10d0*/  LDCU UR21, c[0x0][0xb0c] ;  /* 0x00016180ff1577ac */ /* 0x000ee20008000800 */
[----:B------:R-:W4:Y:S01]  /*10e0*/  LDCU UR6, c[0x0][0x370] ;  /* 0x00006e00ff0677ac */ /* 0x000f220008000800 */
[----:B------:R-:W1:Y:S01]  /*10f0*/  LDCU UR7, c[0x0][0x374] ;  /* 0x00006e80ff0777ac */ /* 0x000e620008000800 */
[----:B------:R-:W1:Y:S01]  /*1100*/  LDCU UR22, c[0x0][0xb20] ;  /* 0x00016400ff1677ac */ /* 0x000e620008000800 */
[----:B--2---:R-:W-:Y:S02]  /*1110*/  UIMAD.WIDE.U32 UR4, UR20, UR12, URZ ;  /* 0x0000000c140472a5 */ /* 0x004fe4000f8e00ff */
[----:B---3--:R-:W-:Y:S01]  /*1120*/  UISETP.NE.AND UP0, UPT, UR21, 0x1, UPT ;  /* 0x000000011500788c */ /* 0x008fe2000bf05270 */
[----:B------:R-:W2:Y:S01]  /*1130*/  LDCU.64 UR8, c[0x0][0xb28] ;  /* 0x00016500ff0877ac */ /* 0x000ea20008000a00 */
[----:B----4-:R-:W-:-:S03]  /*1140*/  UIMAD.WIDE.U32 UR10, UR6, UR12, URZ ;  /* 0x0000000c060a72a5 */ /* 0x010fc6000f8e00ff */
[----:B------:R-:W-:Y:S01]  /*1150*/  UMOV UR4, UR5 ;  /* 0x0000000500047c82 */ /* 0x000fe20008000000 */
[----:B------:R-:W-:Y:S02]  /*1160*/  UISETP.NE.AND UP2, UPT, UR19, 0x1, UPT ;  /* 0x000000011300788c */ /* 0x000fe4000bf45270 */
[----:B------:R-:W-:Y:S01]  /*1170*/  USHF.R.U32.HI UR4, URZ, UR13, UR4 ;  /* 0x0000000dff047299 */ /* 0x000fe20008011604 */
[----:B------:R-:W-:Y:S01]  /*1180*/  UMOV UR10, UR11 ;  /* 0x0000000b000a7c82 */ /* 0x000fe20008000000 */
[----:B------:R-:W-:Y:S02]  /*1190*/  UIMAD.WIDE.U32 UR16, UR30, UR15, URZ ;  /* 0x0000000f1e1072a5 */ /* 0x000fe4000f8e00ff */
[----:B------:R-:W-:Y:S02]  /*11a0*/  USEL UR5, UR20, UR4, !UP0 ;  /* 0x0000000414057287 */ /* 0x000fe4000c000000 */
[----:B------:R-:W-:Y:S02]  /*11b0*/  @UP0 USHF.R.U32.HI UR6, URZ, UR13, UR10 ;  /* 0x0000000dff060299 */ /* 0x000fe4000801160a */
[----:B------:R-:W-:-:S02]  /*11c0*/  UISETP.NE.AND UP0, UPT, UR14, 0x1, UPT ;  /* 0x000000010e00788c */ /* 0x000fc4000bf05270 */
[----:B-1----:R-:W-:Y:S02]  /*11d0*/  UIMAD.WIDE.U32 UR10, UR7, UR15, URZ ;  /* 0x0000000f070a72a5 */ /* 0x002fe4000f8e00ff */
[----:B--2---:R-:W-:Y:S01]  /*11e0*/  UIMAD.WIDE.U32 UR12, UR6, UR8, URZ ;  /* 0x00000008060c72a5 */ /* 0x004fe2000f8e00ff */
[----:B------:R-:W-:Y:S02]  /*11f0*/  UMOV UR4, UR17 ;  /* 0x0000001100047c82 */ /* 0x000fe40008000000 */
[----:B------:R-:W-:Y:S02]  /*1200*/  USHF.R.U32.HI UR4, URZ, UR22, UR4 ;  /* 0x00000016ff047299 */ /* 0x000fe40008011604 */
[----:B------:R-:W-:Y:S02]  /*1210*/  UMOV UR10, UR11 ;  /* 0x0000000b000a7c82 */ /* 0x000fe40008000000 */
[----:B------:R-:W-:Y:S01]  /*1220*/  UMOV UR12, UR13 ;  /* 0x0000000d000c7c82 */ /* 0x000fe20008000000 */
[----:B------:R-:W-:-:S02]  /*1230*/  @UP0 USHF.R.U32.HI UR7, URZ, UR22, UR10 ;  /* 0x00000016ff070299 */ /* 0x000fc4000801160a */
[----:B------:R-:W-:Y:S02]  /*1240*/  USEL UR4, UR30, UR4, !UP0 ;  /* 0x000000041e047287 */ /* 0x000fe4000c000000 */
[----:B------:R-:W-:Y:S02]  /*1250*/  UIMAD.WIDE.U32 UR10, UR7, UR8, URZ ;  /* 0x00000008070a72a5 */ /* 0x000fe4000f8e00ff */
[----:B------:R-:W-:Y:S02]  /*1260*/  @UP2 USHF.R.U32.HI UR6, URZ, UR9, UR12 ;  /* 0x00000009ff062299 */ /* 0x000fe4000801160c */
[----:B------:R-:W-:-:S03]  /*1270*/  UIMAD.WIDE.U32 UR12, UR4, UR8, URZ ;  /* 0x00000008040c72a5 */ /* 0x000fc6000f8e00ff */
[----:B------:R-:W-:Y:S02]  /*1280*/  UMOV UR10, UR11 ;  /* 0x0000000b000a7c82 */ /* 0x000fe40008000000 */
[----:B------:R-:W-:Y:S02]  /*1290*/  @UP2 USHF.R.U32.HI UR7, URZ, UR9, UR10 ;  /* 0x00000009ff072299 */ /* 0x000fe4000801160a */
[----:B------:R-:W-:Y:S02]  /*12a0*/  UIMAD UR10, UR6, UR19, URZ ;  /* 0x00000013060a72a4 */ /* 0x000fe4000f8e02ff */
[----:B------:R-:W-:-:S04]  /*12b0*/  UIMAD UR7, UR7, UR19, URZ ;  /* 0x00000013070772a4 */ /* 0x000fc8000f8e02ff */
[----:B------:R-:W-:-:S03]  /*12c0*/  UISETP.GE.AND UP0, UPT, UR4, UR7, UPT ;  /* 0x000000070400728c */ /* 0x000fc6000bf06270 */
[----:B------:R-:W-:Y:S01]  /*12d0*/  UMOV UR7, UR13 ;  /* 0x0000000d00077c82 */ /* 0x000fe20008000000 */
[----:B------:R-:W-:Y:S02]  /*12e0*/  UISETP.GE.OR UP0, UPT, UR5, UR10, UP0 ;  /* 0x0000000a0500728c */ /* 0x000fe40008706670 */
[----:B------:R-:W-:Y:S02]  /*12f0*/  UIMAD.WIDE.U32 UR10, UR5, UR8, URZ ;  /* 0x00000008050a72a5 */ /* 0x000fe4000f8e00ff */
[----:B------:R-:W-:Y:S02]  /*1300*/  USHF.R.U32.HI UR7, URZ, UR9, UR7 ;  /* 0x00000009ff077299 */ /* 0x000fe40008011607 */
[----:B------:R-:W-:Y:S02]  /*1310*/  UIADD3 UR10, UPT, UPT, -UR4, URZ, URZ ;  /* 0x000000ff040a7290 */ /* 0x000fe4000fffe1ff */
[----:B------:R-:W-:Y:S02]  /*1320*/  USEL UR7, UR4, UR7, !UP2 ;  /* 0x0000000704077287 */ /* 0x000fe4000d000000 */
[----:B------:R-:W-:Y:S01]  /*1330*/  UIMAD UR10, UR14, UR10, UR30 ;  /* 0x0000000a0e0a72a4 */ /* 0x000fe2000f8e021e */
[----:B------:R-:W-:Y:S01]  /*1340*/  @!UP0 UMOV UR8, UR11 ;  /* 0x0000000b00088c82 */ /* 0x000fe20008000000 */
[----:B------:R-:W-:-:S02]  /*1350*/  UIADD3 UR11, UPT, UPT, -UR5, URZ, URZ ;  /* 0x000000ff050b7290 */ /* 0x000fc4000fffe1ff */
[----:B------:R-:W-:Y:S02]  /*1360*/  @!UP0 USHF.R.U32.HI UR8, URZ, UR9, UR8 ;  /* 0x00000009ff088299 */ /* 0x000fe40008011608 */
[----:B------:R-:W-:Y:S02]  /*1370*/  UIADD3 UR9, UPT, UPT, -UR7, URZ, URZ ;  /* 0x000000ff07097290 */ /* 0x000fe4000fffe1ff */
[----:B------:R-:W-:Y:S02]  /*1380*/  @!UP0 USEL UR8, UR5, UR8, !UP2 ;  /* 0x0000000805088287 */ /* 0x000fe4000d000000 */
[----:B------:R-:W-:Y:S02]  /*1390*/  UIMAD UR9, UR19, UR9, UR4 ;  /* 0x00000009130972a4 */ /* 0x000fe4000f8e0204 */
[----:B------:R-:W-:Y:S02]  /*13a0*/  @!UP0 UIADD3 UR7, UPT, UPT, UR7, -UR8, URZ ;  /* 0x8000000807078290 */ /* 0x000fe4000fffe0ff */
[----:B------:R-:W-:-:S02]  /*13b0*/  @!UP0 UIMAD UR6, UR9, UR6, UR8 ;  /* 0x00000006090682a4 */ /* 0x000fc4000f8e0208 */
[----:B------:R-:W-:Y:S02]  /*13c0*/  @!UP0 UIMAD UR4, UR7, UR19, UR5 ;  /* 0x00000013070482a4 */ /* 0x000fe4000f8e0205 */
[----:B------:R-:W-:Y:S02]  /*13d0*/  UIMAD UR20, UR21, UR11, UR20 ;  /* 0x0000000b151472a4 */ /* 0x000fe4000f8e0214 */
[----:B------:R-:W-:Y:S01]  /*13e0*/  UIMAD UR30, UR4, UR14, UR10 ;  /* 0x0000000e041e72a4 */ /* 0x000fe2000f8e020a */
[----:B------:R-:W-:Y:S02]  /*13f0*/  @!UP0 UMOV UR5, UR6 ;  /* 0x0000000600058c82 */ /* 0x000fe40008000000 */
[----:B------:R-:W-:-:S12]  /*1400*/  UIMAD UR20, UR5, UR21, UR20 ;  /* 0x00000015051472a4 */ /* 0x000fd8000f8e0214 */
.L_x_18:
[----:B------:R-:W-:-:S09]  /*1410*/  UISETP.NE.AND UP0, UPT, UR23, 0x1, UPT ;  /* 0x000000011700788c */ /* 0x000fd2000bf05270 */
[----:B------:R-:W-:Y:S05]  /*1420*/  BRA.U UP0, `(.L_x_19) ;  /* 0x0000000100407547 */ /* 0x000fea000b800000 */
[----:B------:R-:W2:Y:S01]  /*1430*/  LDCU.128 UR8, c[0x0][0xb10] ;  /* 0x00016200ff0877ac */ /* 0x000ea20008000c00 */
[----:B------:R-:W3:Y:S01]  /*1440*/  LDCU UR12, c[0x0][0xb0c] ;  /* 0x00016180ff0c77ac */ /* 0x000ee20008000800 */
[----:B------:R-:W4:Y:S01]  /*1450*/  LDCU UR13, c[0x0][0xb20] ;  /* 0x00016400ff0d77ac */ /* 0x000f220008000800 */
[----:B--2---:R-:W-:Y:S02]  /*1460*/  UIMAD.WIDE.U32 UR4, UR20, UR8, URZ ;  /* 0x00000008140472a5 */ /* 0x004fe4000f8e00ff */
[----:B------:R-:W-:Y:S02]  /*1470*/  UIMAD.WIDE.U32 UR6, UR30, UR11, URZ ;  /* 0x0000000b1e0672a5 */ /* 0x000fe4000f8e00ff */
[----:B---3--:R-:W-:Y:S02]  /*1480*/  UISETP.NE.AND UP0, UPT, UR12, 0x1, UPT ;  /* 0x000000010c00788c */ /* 0x008fe4000bf05270 */
[----:B------:R-:W-:-:S03]  /*1490*/  USHF.R.U32.HI UR5, URZ, UR9, UR5 ;  /* 0x00000009ff057299 */ /* 0x000fc60008011605 */
[----:B------:R-:W-:Y:S01]  /*14a0*/  UMOV UR4, UR7 ;  /* 0x0000000700047c82 */ /* 0x000fe20008000000 */
[----:B------:R-:W-:Y:S02]  /*14b0*/  USEL UR5, UR20, UR5, !UP0 ;  /* 0x0000000514057287 */ /* 0x000fe4000c000000 */
[----:B------:R-:W-:Y:S02]  /*14c0*/  UISETP.NE.AND UP0, UPT, UR10, 0x1, UPT ;  /* 0x000000010a00788c */ /* 0x000fe4000bf05270 */
[----:B----4-:R-:W-:-:S04]  /*14d0*/  USHF.R.U32.HI UR4, URZ, UR13, UR4 ;  /* 0x0000000dff047299 */ /* 0x010fc80008011604 */
[----:B------:R-:W-:-:S04]  /*14e0*/  USEL UR4, UR30, UR4, !UP0 ;  /* 0x000000041e047287 */ /* 0x000fc8000c000000 */
[----:B------:R-:W-:Y:S02]  /*14f0*/  UIADD3 UR6, UPT, UPT, UR5, -UR4, URZ ;  /* 0x8000000405067290 */ /* 0x000fe4000fffe0ff */
[----:B------:R-:W-:Y:S02]  /*1500*/  UIADD3 UR4, UPT, UPT, -UR5, UR4, URZ ;  /* 0x0000000405047290 */ /* 0x000fe4000fffe1ff */
[----:B------:R-:W-:Y:S02]  /*1510*/  UIMAD UR30, UR6, UR10, UR30 ;  /* 0x0000000a061e72a4 */ /* 0x000fe4000f8e021e */
[----:B------:R-:W-:-:S12]  /*1520*/  UIMAD UR20, UR4, UR12, UR20 ;  /* 0x0000000c041472a4 */ /* 0x000fd8000f8e0214 */
.L_x_19:
[----:B------:R-:W-:Y:S01]  /*1530*/  UISETP.NE.AND UP0, UPT, UR18, 0x2, UPT ;  /* 0x000000021200788c */ /* 0x000fe2000bf05270 */
[----:B------:R-:W-:Y:S09]  /*1540*/  BRA.U !UP5, `(.L_x_20) ;  /* 0x000000010d0c7547 */ /* 0x000ff2000b800000 */
[----:B------:R-:W-:Y:S01]  /*1550*/  UCGABAR_WAIT ;  /* 0x0000000000007dc7 */ /* 0x000fe20008000000 */
[----:B------:R-:W-:Y:S01]  /*1560*/  CCTL.IVALL ;  /* 0x00000000ff00798f */ /* 0x000fe20002000000 */
[----:B------:R-:W-:Y:S05]  /*1570*/  BRA `(.L_x_21) ;  /* 0x0000000000047947 */ /* 0x000fea0003800000 */
.L_x_20:
[----:B------:R-:W-:Y:S06]  /*1580*/  BAR.SYNC.DEFER_BLOCKING 0x0 ;  /* 0x0000000000007b1d */ /* 0x000fec0000010000 */
.L_x_21:
[----:B------:R-:W-:Y:S05]  /*1590*/  BRA.U UP0, `(.L_x_22) ;  /* 0x0000001100947547 */ /* 0x000fea000b800000 */
[----:B------:R-:W2:Y:S01]  /*15a0*/  LDCU UR6, c[0x0][0x38c] ;  /* 0x00007180ff0677ac */ /* 0x000ea20008000800 */
[----:B------:R-:W3:Y:S01]  /*15b0*/  S2UR UR8, SR_CgaCtaId ;  /* 0x00000000000879c3 */ /* 0x000ee20000008800 */
[----:B------:R-:W-:Y:S01]  /*15c0*/  PLOP3.LUT P1, PT, PT, PT, UP3, 0x80, 0x8 ;  /* 0x000000000008781c */ /* 0x000fe20003f2f038 */
[----:B------:R-:W-:Y:S01]  /*15d0*/  IMAD.MOV.U32 R12, RZ, RZ, 0x1 ;  /* 0x00000001ff0c7424 */ /* 0x000fe200078e00ff */
[----:B------:R-:W-:Y:S01]  /*15e0*/  UMOV UR7, 0x400 ;  /* 0x0000040000077882 */ /* 0x000fe20000000000 */
[----:B------:R-:W-:Y:S01]  /*15f0*/  UISETP.NE.AND UP1, UPT, UR18, URZ, UPT ;  /* 0x000000ff1200728c */ /* 0x000fe2000bf25270 */
[----:B------:R-:W-:Y:S01]  /*1600*/  ISETP.EQ.OR P2, PT, R0, RZ, P3 ;  /* 0x000000ff0000720c */ /* 0x000fe20001f42670 */
[----:B------:R-:W-:Y:S01]  /*1610*/  USEL UR24, URZ, 0x1, UP6 ;  /* 0x00000001ff187887 */ /* 0x000fe2000b000000 */
[----:B------:R-:W-:Y:S02]  /*1620*/  PLOP3.LUT P1, PT, P1, PT, PT, 0x8, 0x80 ;  /* 0x000000000080781c */ /* 0x000fe40000f2e170 */
[----:B------:R-:W-:Y:S01]  /*1630*/  CS2R R10, SRZ ;  /* 0x00000000000a7805 */ /* 0x000fe2000001ff00 */
[----:B------:R-:W-:Y:S01]  /*1640*/  IMAD.MOV.U32 R9, RZ, RZ, RZ ;  /* 0x000000ffff097224 */ /* 0x000fe200078e00ff */
[----:B------:R-:W4:Y:S01]  /*1650*/  LDCU UR40, c[0x0][0x370] ;  /* 0x00006e00ff2877ac */ /* 0x000f220008000800 */
[----:B------:R-:W-:Y:S01]  /*1660*/  IMAD.MOV.U32 R8, RZ, RZ, 0x1 ;  /* 0x00000001ff087424 */ /* 0x000fe200078e00ff */
[----:B------:R-:W1:Y:S01]  /*1670*/  LDCU.64 UR26, c[0x0][0x348] ;  /* 0x00006900ff1a77ac */ /* 0x000e620008000a00 */
[----:B--2---:R-:W-:-:S02]  /*1680*/  UIADD3 UR5, UPT, UPT, UR6, 0x7f, URZ ;  /* 0x0000007f06057890 */ /* 0x004fc4000fffe0ff */
[----:B------:R-:W-:Y:S02]  /*1690*/  USHF.R.U32.HI UR45, URZ, 0x7, UR28 ;  /* 0x00000007ff2d7899 */ /* 0x000fe4000801161c */
[----:B------:R-:W-:Y:S02]  /*16a0*/  USHF.R.S32.HI UR4, URZ, 0x1f, UR5 ;  /* 0x0000001fff047899 */ /* 0x000fe40008011405 */
[----:B---3--:R-:W-:Y:S02]  /*16b0*/  ULEA UR7, UR8, UR7, 0x18 ;  /* 0x0000000708077291 */ /* 0x008fe4000f8ec0ff */
[----:B------:R-:W-:Y:S02]  /*16c0*/  ULEA.HI UR4, UR4, UR5, URZ, 0x7 ;  /* 0x0000000504047291 */ /* 0x000fe4000f8f38ff */
[----:B------:R-:W-:Y:S02]  /*16d0*/  UIADD3 UR46, UPT, UPT, UR6, 0xfe, URZ ;  /* 0x000000fe062e7890 */ /* 0x000fe4000fffe0ff */
[----:B------:R-:W-:-:S02]  /*16e0*/  USHF.R.S32.HI UR43, URZ, 0x7, UR4 ;  /* 0x00000007ff2b7899 */ /* 0x000fc40008011404 */
[----:B------:R-:W-:Y:S02]  /*16f0*/  UIADD3 UR4, UPT, UPT, UR6, -0x1, URZ ;  /* 0xffffffff06047890 */ /* 0x000fe4000fffe0ff */
[----:B------:R-:W-:Y:S02]  /*1700*/  UISETP.LT.U32.AND UP0, UPT, UR43, 0x3, UPT ;  /* 0x000000032b00788c */ /* 0x000fe4000bf01070 */
[----:B------:R-:W-:Y:S02]  /*1710*/  UISETP.GE.U32.AND UP2, UPT, UR4, -0xff, UPT ;  /* 0xffffff010400788c */ /* 0x000fe4000bf46070 */
[----:B------:R-:W-:Y:S01]  /*1720*/  USEL UR41, UR43, 0x3, UP0 ;  /* 0x000000032b297887 */ /* 0x000fe20008000000 */
[----:B------:R-:W2:Y:S03]  /*1730*/  LDCU UR39, c[0x0][0x374] ;  /* 0x00006e80ff2777ac */ /* 0x000ea60008000800 */
[----:B------:R-:W-:-:S02]  /*1740*/  UIADD3 UR21, UPT, UPT, UR41, -0x1, URZ ;  /* 0xffffffff29157890 */ /* 0x000fc4000fffe0ff */
[----:B------:R-:W-:-:S03]  /*1750*/  USEL UR24, UR24, 0x2, UP1 ;  /* 0x0000000218187887 */ /* 0x000fc60008800000 */
[----:B------:R-:W-:Y:S02]  /*1760*/  @UP2 UIADD3 UR21, UPT, UPT, UR41, URZ, URZ ;  /* 0x000000ff29152290 */ /* 0x000fe4000fffe0ff */
[----:B------:R-:W-:Y:S02]  /*1770*/  UIADD3 UR29, UPT, UPT, UR7, 0xa400, UR28 ;  /* 0x0000a400071d7890 */ /* 0x000fe4000fffe01c */
[----:B------:R-:W-:Y:S02]  /*1780*/  UIADD3 UR44, UPT, UPT, UR43, -UR41, URZ ;  /* 0x800000292b2c7290 */ /* 0x000fe4000fffe0ff */
[----:B------:R-:W-:Y:S01]  /*1790*/  UIADD3 UR21, UPT, UPT, UR21, 0x1, URZ ;  /* 0x0000000115157890 */ /* 0x000fe2000fffe0ff */
[----:B-1--4-:R-:W-:-:S11]  /*17a0*/  UMOV UR5, URZ ;  /* 0x000000ff00057c82 */ /* 0x012fd60008000000 */
.L_x_42:
[----:B-1----:R-:W1:Y:S02]  /*17b0*/  S2UR UR4, SR_CgaCtaId ;  /* 0x00000000000479c3 */ /* 0x002e640000008800 */
[----:B-1----:R-:W-:-:S09]  /*17c0*/  UISETP.NE.AND UP0, UPT, UR4, URZ, UPT ;  /* 0x000000ff0400728c */ /* 0x002fd2000bf05270 */
[----:B------:R-:W-:Y:S05]  /*17d0*/  BRA.U UP0, `(.L_x_23) ;  /* 0x0000000100287547 */ /* 0x000fea000b800000 */
[----:B------:R-:W-:Y:S02]  /*17e0*/  LEA R0, R9, UR7, 0x3 ;  /* 0x0000000709007c11 */ /* 0x000fe4000f8e18ff */
[----:B------:R-:W-:-:S04]  /*17f0*/  SHF.L.U32 R3, R8, 0x1f, RZ ;  /* 0x0000001f08037819 */ /* 0x000fc800000006ff */
[----:B------:R-:W1:Y:S02]  /*1800*/  SYNCS.PHASECHK.TRANS64.TRYWAIT P0, [R0+URZ+0xd0], R3 ;  /* 0x0000d003000075a7 */ /* 0x000e6400080011ff */
[----:B-1----:R-:W-:Y:S05]  /*1810*/  @!P0 BRA `(.L_x_24) ;  /* 0x0000005c00f88947 */ /* 0x002fea0003800000 */
.L_x_111:
[----:B------:R3:W-:Y:S01]  /*1820*/  SYNCS.ARRIVE.TRANS64.A1T0 RZ, [R0+URZ+0xc0], RZ ;  /* 0x0000c0ff00ff79a7 */ /* 0x0007e200081000ff */
[----:B------:R-:W-:-:S05]  /*1830*/  VIADD R9, R9, 0x1 ;  /* 0x0000000109097836 */ /* 0x000fca0000000000 */
[----:B------:R-:W-:-:S04]  /*1840*/  ISETP.NE.AND P0, PT, R9, 0x2, PT ;  /* 0x000000020900780c */ /* 0x000fc80003f05270 */
[----:B-1----:R-:W-:Y:S02]  /*1850*/  SEL R3, RZ, 0x1, P0 ;  /* 0x00000001ff037807 */ /* 0x002fe40000000000 */
[----:B------:R-:W-:Y:S02]  /*1860*/  SEL R9, R9, RZ, P0 ;  /* 0x000000ff09097207 */ /* 0x000fe40000000000 */
[----:B------:R-:W-:-:S07]  /*1870*/  LOP3.LUT R8, R8, R3, RZ, 0x3c, !PT ;  /* 0x0000000308087212 */ /* 0x000fce00078e3cff */
.L_x_23:
[----:B------:R-:W-:Y:S01]  /*1880*/  ULEA UR4, UR5, UR7, 0x3 ;  /* 0x0000000705047291 */ /* 0x000fe2000f8e18ff */
[----:B---3--:R-:W-:Y:S01]  /*1890*/  SHF.L.U32 R0, R12, 0x1f, RZ ;  /* 0x0000001f0c007819 */ /* 0x008fe200000006ff */
[----:B------:R-:W-:Y:S02]  /*18a0*/  UISETP.GE.U32.AND UP0, UPT, UR46, 0xff, UPT ;  /* 0x000000ff2e00788c */ /* 0x000fe4000bf06070 */
[----:B------:R-:W-:Y:S02]  /*18b0*/  USHF.L.U32 UR35, UR20, 0x6, URZ ;  /* 0x0000000614237899 */ /* 0x000fe400080006ff */
[----:B------:R-:W-:Y:S01]  /*18c0*/  ULEA UR19, UR30, UR45, 0x7 ;  /* 0x0000002d1e137291 */ /* 0x000fe2000f8e38ff */
[----:B------:R-:W-:Y:S02]  /*18d0*/  UMOV UR13, URZ ;  /* 0x000000ff000d7c82 */ /* 0x000fe40008000000 */
[----:B------:R1:W3:Y:S02]  /*18e0*/  SYNCS.PHASECHK.TRANS64.TRYWAIT P0, [UR4+0x18], R0 ;  /* 0x00001800ff0075a7 */ /* 0x0002e40008001104 */
[----:B------:R-:W-:Y:S07]  /*18f0*/  BRA.U !UP0, `(.L_x_25) ;  /* 0x0000000108bc7547 */ /* 0x000fee000b800000 */
[----:B------:R-:W-:Y:S01]  /*1900*/  UMOV UR6, URZ ;  /* 0x000000ff00067c82 */ /* 0x000fe20008000000 */
[----:B------:R-:W-:-:S05]  /*1910*/  UMOV UR4, UR5 ;  /* 0x0000000500047c82 */ /* 0x000fca0008000000 */
.L_x_31:
[----:B------:R-:W-:Y:S01]  /*1920*/  ULEA UR33, UR4, UR7, 0x3 ;  /* 0x0000000704217291 */ /* 0x000fe2000f8e18ff */
[----:B---3--:R-:W-:Y:S01]  /*1930*/  @!P3 MOV R2, 0x6000 ;  /* 0x000060000002b802 */ /* 0x008fe20000000f00 */
[----:B-1-34-:R-:W-:Y:S10]  /*1940*/  @P0 BRA `(.L_x_26) ;  /* 0x00000000000c0947 */ /* 0x01aff40003800000 */
[----:B------:R-:W-:-:S04]  /*1950*/  SHF.L.U32 R3, R12, 0x1f, RZ ;  /* 0x0000001f0c037819 */ /* 0x000fc800000006ff */
[----:B------:R-:W3:Y:S02]  /*1960*/  SYNCS.PHASECHK.TRANS64.TRYWAIT P0, [UR33+0x18], R3 ;  /* 0x00001803ff0075a7 */ /* 0x000ee40008001121 */
[----:B---3--:R-:W-:Y:S05]  /*1970*/  @!P0 BRA `(.L_x_27) ;  /* 0x0000005c00b48947 */ /* 0x008fea0003800000 */
.L_x_26:
[----:B------:R3:W-:Y:S01]  /*1980*/  @!P3 SYNCS.ARRIVE.TRANS64 RZ, [UR33], R2 ;  /* 0x00000002ffffb9a7 */ /* 0x0007e20008000021 */
[----:B------:R-:W-:-:S04]  /*1990*/  ULOP3.LUT UR5, UR24, 0x2, URZ, 0xfc, !UPT ;  /* 0x0000000218057892 */ /* 0x000fc8000f8efcff */
[----:B------:R-:W-:-:S09]  /*19a0*/  UISETP.NE.AND UP0, UPT, UR5, 0x2, UPT ;  /* 0x000000020500788c */ /* 0x000fd2000bf05270 */
[----:B------:R-:W-:Y:S05]  /*19b0*/  BRA.U UP0, `(.L_x_28) ;  /* 0x0000000100047547 */ /* 0x000fea000b800000 */
[----:B--2---:R-:W-:Y:S05]  /*19c0*/  BPT.TRAP 0x1 ;  /* 0x000000040000795c */ /* 0x004fea0000300000 */
.L_x_28:
[----:B------:R-:W-:Y:S04]  /*19d0*/  BSSY.RECONVERGENT B0, `(.L_x_29) ;  /* 0x0000003000007945 */ /* 0x000fe80003800200 */
[----:B------:R-:W-:Y:S05]  /*19e0*/  @P2 BRA `(.L_x_30) ;  /* 0x0000000000042947 */ /* 0x000fea0003800000 */
[----:B--2---:R-:W-:Y:S05]  /*19f0*/  BPT.TRAP 0x1 ;  /* 0x000000040000795c */ /* 0x004fea0000300000 */
.L_x_30:
[----:B--2---:R-:W-:Y:S05]  /*1a00*/  BSYNC.RECONVERGENT B0 ;  /* 0x0000000000007941 */ /* 0x004fea0003800200 */
.L_x_29:
[----:B------:R-:W-:Y:S02]  /*1a10*/  UIADD3 UR5, UPT, UPT, UR4, 0x1, URZ ;  /* 0x0000000104057890 */ /* 0x000fe4000fffe0ff */
[----:B------:R-:W-:Y:S02]  /*1a20*/  USHF.L.U32 UR34, UR6, 0x7, URZ ;  /* 0x0000000706227899 */ /* 0x000fe400080006ff */
[----:B------:R-:W-:Y:S02]  /*1a30*/  UISETP.NE.AND UP0, UPT, UR5, 0x3, UPT ;  /* 0x000000030500788c */ /* 0x000fe4000bf05270 */
[----:B------:R-:W-:Y:S02]  /*1a40*/  UIADD3 UR6, UPT, UPT, UR6, 0x1, URZ ;  /* 0x0000000106067890 */ /* 0x000fe4000fffe0ff */
[----:B------:R-:W-:Y:S02]  /*1a50*/  USEL UR9, URZ, 0x1, UP0 ;  /* 0x00000001ff097887 */ /* 0x000fe40008000000 */
[----:B------:R-:W-:-:S02]  /*1a60*/  USEL UR5, UR5, URZ, UP0 ;  /* 0x000000ff05057287 */ /* 0x000fc40008000000 */
[----:B------:R-:W-:Y:S02]  /*1a70*/  ULEA UR32, UR4, UR7, 0xd ;  /* 0x0000000704207291 */ /* 0x000fe4000f8e68ff */
[----:B------:R-:W-:Y:S01]  /*1a80*/  ULEA UR8, UR5, UR7, 0x3 ;  /* 0x0000000705087291 */ /* 0x000fe2000f8e18ff */
[----:B------:R-:W-:Y:S01]  /*1a90*/  LOP3.LUT R12, R12, UR9, RZ, 0x3c, !PT ;  /* 0x000000090c0c7c12 */ /* 0x000fe2000f8e3cff */
[----:B------:R-:W-:Y:S02]  /*1aa0*/  UIADD3 UR10, UP1, UPT, UR26, 0x80, URZ ;  /* 0x000000801a0a7890 */ /* 0x000fe4000ff3e0ff */
[----:B------:R-:W-:Y:S01]  /*1ab0*/  ULEA UR16, UR4, UR28, 0xe ;  /* 0x0000001c04107291 */ /* 0x000fe2000f8e70ff */
[----:B-1----:R-:W-:Y:S01]  /*1ac0*/  SHF.L.U32 R0, R12, 0x1f, RZ ;  /* 0x0000001f0c007819 */ /* 0x002fe200000006ff */
[----:B------:R-:W-:Y:S02]  /*1ad0*/  UIADD3.X UR11, UPT, UPT, URZ, UR27, URZ, UP1, !UPT ;  /* 0x0000001bff0b7290 */ /* 0x000fe40008ffe4ff */
[----:B------:R-:W-:Y:S01]  /*1ae0*/  UIADD3 UR32, UPT, UPT, UR32, 0x4400, URZ ;  /* 0x0000440020207890 */ /* 0x000fe2000fffe0ff */
[----:B------:R4:W1:Y:S01]  /*1af0*/  SYNCS.PHASECHK.TRANS64.TRYWAIT P0, [UR8+0x18], R0 ;  /* 0x00001800ff0075a7 */ /* 0x0008620008001108 */
[----:B------:R-:W-:-:S02]  /*1b00*/  UIADD3 UR8, UP0, UPT, UR26, 0x180, URZ ;  /* 0x000001801a087890 */ /* 0x000fc4000ff1e0ff */
[----:B------:R-:W-:Y:S02]  /*1b10*/  UIADD3 UR16, UPT, UPT, UR7, 0xa400, UR16 ;  /* 0x0000a40007107890 */ /* 0x000fe4000fffe010 */
[----:B------:R-:W-:Y:S02]  /*1b20*/  UIADD3.X UR9, UPT, UPT, URZ, UR27, URZ, UP0, !UPT ;  /* 0x0000001bff097290 */ /* 0x000fe400087fe4ff */
[----:B------:R-:W-:Y:S01]  /*1b30*/  UISETP.NE.AND UP0, UPT, UR6, UR21, UPT ;  /* 0x000000150600728c */ /* 0x000fe2000bf05270 */
[----:B------:R-:W-:Y:S01]  /*1b40*/  UMOV UR12, 0x0 ;  /* 0x00000000000c7882 */ /* 0x000fe20000000000 */
[----:B------:R-:W-:Y:S01]  /*1b50*/  UMOV UR13, 0x10000000 ;  /* 0x10000000000d7882 */ /* 0x000fe20000000000 */
[----:B------:R-:W-:Y:S01]  /*1b60*/  UMOV UR4, 0x30000 ;  /* 0x0003000000047882 */ /* 0x000fe20000000000 */
[----:B------:R-:W-:Y:S01]  /*1b70*/  UMOV UR20, UR36 ;  /* 0x0000002400147c82 */ /* 0x000fe20008000000 */
[----:B------:R-:W-:Y:S01]  /*1b80*/  UMOV UR17, UR33 ;  /* 0x0000002100117c82 */ /* 0x000fe20008000000 */
[----:B------:R-:W-:Y:S01]  /*1b90*/  UMOV UR18, UR34 ;  /* 0x0000002200127c82 */ /* 0x000fe20008000000 */
[----:B------:R-:W-:Y:S01]  /*1ba0*/  UTMALDG.3D [UR32], [UR10], desc[UR12] ;  /* 0x00000c200a0075b4 */ /* 0x000fe20008011000 */
[----:B------:R2:W-:Y:S02]  /*1bb0*/  UTMALDG.3D.MULTICAST [UR16], [UR8], UR4, desc[UR12] ;  /* 0x00000c10080073b4 */ /* 0x0005e40008011804 */
[----:B--2---:R-:W-:Y:S01]  /*1bc0*/  UMOV UR13, UR21 ;  /* 0x00000015000d7c82 */ /* 0x004fe20008000000 */
[----:B------:R-:W-:Y:S01]  /*1bd0*/  UMOV UR4, UR5 ;  /* 0x0000000500047c82 */ /* 0x000fe20008000000 */
[----:B------:R-:W-:Y:S05]  /*1be0*/  BRA.U UP0, `(.L_x_31) ;  /* 0xfffffffd004c7547 */ /* 0x000fea000b83ffff */
.L_x_25:
[----:B------:R-:W-:Y:S01]  /*1bf0*/  ULEA UR4, UR5, UR7, 0x3 ;  /* 0x0000000705047291 */ /* 0x000fe2000f8e18ff */
[----:B-1--4-:R-:W-:Y:S01]  /*1c00*/  SHF.L.U32 R0, R12, 0x1f, RZ ;  /* 0x0000001f0c007819 */ /* 0x012fe200000006ff */
[----:B------:R-:W-:Y:S01]  /*1c10*/  @!P1 SYNCS.ARRIVE.TRANS64.A1T0 RZ, [UR7+0x58], RZ ;  /* 0x000058ffffff99a7 */ /* 0x000fe20008100007 */
[----:B------:R-:W-:-:S06]  /*1c20*/  UISETP.GT.AND UP0, UPT, UR43, UR41, UPT ;  /* 0x000000292b00728c */ /* 0x000fcc000bf04270 */
[----:B---3--:R1:W3:Y:S03]  /*1c30*/  SYNCS.PHASECHK.TRANS64.TRYWAIT P0, [UR4+0x18], R0 ;  /* 0x00001800ff0075a7 */ /* 0x0082e60008001104 */
[----:B------:R-:W-:Y:S05]  /*1c40*/  BRA.U !UP0, `(.L_x_32) ;  /* 0x0000000108bc7547 */ /* 0x000fea000b800000 */
[----:B------:R-:W-:Y:S01]  /*1c50*/  UIADD3 UR25, UPT, UPT, UR44, UR13, URZ ;  /* 0x0000000d2c197290 */ /* 0x000fe2000fffe0ff */
[----:B------:R-:W-:-:S11]  /*1c60*/  UMOV UR4, UR5 ;  /* 0x0000000500047c82 */ /* 0x000fd60008000000 */
.L_x_38:
[----:B------:R-:W-:Y:S01]  /*1c70*/  ULEA UR9, UR4, UR7, 0x3 ;  /* 0x0000000704097291 */ /* 0x000fe2000f8e18ff */
[----:B---3--:R-:W-:Y:S01]  /*1c80*/  @!P3 MOV R2, 0x6000 ;  /* 0x000060000002b802 */ /* 0x008fe20000000f00 */
[----:B-1-3--:R-:W-:Y:S10]  /*1c90*/  @P0 BRA `(.L_x_33) ;  /* 0x00000000000c0947 */ /* 0x00aff40003800000 */
[----:B------:R-:W-:-:S04]  /*1ca0*/  SHF.L.U32 R3, R12, 0x1f, RZ ;  /* 0x0000001f0c037819 */ /* 0x000fc800000006ff */
[----:B------:R-:W3:Y:S02]  /*1cb0*/  SYNCS.PHASECHK.TRANS64.TRYWAIT P0, [UR9+0x18], R3 ;  /* 0x00001803ff0075a7 */ /* 0x000ee40008001109 */
[----:B---3--:R-:W-:Y:S05]  /*1cc0*/  @!P0 BRA `(.L_x_34) ;  /* 0x0000005800f88947 */ /* 0x008fea0003800000 */
.L_x_33:
[----:B------:R3:W-:Y:S01]  /*1cd0*/  @!P3 SYNCS.ARRIVE.TRANS64 RZ, [UR9], R2 ;  /* 0x00000002ffffb9a7 */ /* 0x0007e20008000009 */
[----:B------:R-:W-:-:S04]  /*1ce0*/  ULOP3.LUT UR5, UR24, 0x2, URZ, 0xfc, !UPT ;  /* 0x0000000218057892 */ /* 0x000fc8000f8efcff */
[----:B------:R-:W-:-:S09]  /*1cf0*/  UISETP.NE.AND UP0, UPT, UR5, 0x2, UPT ;  /* 0x000000020500788c */ /* 0x000fd2000bf05270 */
[----:B------:R-:W-:Y:S05]  /*1d00*/  BRA.U UP0, `(.L_x_35) ;  /* 0x0000000100047547 */ /* 0x000fea000b800000 */
[----:B--2---:R-:W-:Y:S05]  /*1d10*/  BPT.TRAP 0x1 ;  /* 0x000000040000795c */ /* 0x004fea0000300000 */
.L_x_35:
[----:B------:R-:W-:Y:S04]  /*1d20*/  BSSY.RECONVERGENT B0, `(.L_x_36) ;  /* 0x0000003000007945 */ /* 0x000fe80003800200 */
[----:B------:R-:W-:Y:S05]  /*1d30*/  @P2 BRA `(.L_x_37) ;  /* 0x0000000000042947 */ /* 0x000fea0003800000 */
[----:B--2---:R-:W-:Y:S05]  /*1d40*/  BPT.TRAP 0x1 ;  /* 0x000000040000795c */ /* 0x004fea0000300000 */
.L_x_37:
[----:B--2---:R-:W-:Y:S05]  /*1d50*/  BSYNC.RECONVERGENT B0 ;  /* 0x0000000000007941 */ /* 0x004fea0003800200 */
.L_x_36:
[----:B------:R-:W-:Y:S02]  /*1d60*/  UIADD3 UR5, UPT, UPT, UR4, 0x1, URZ ;  /* 0x0000000104057890 */ /* 0x000fe4000fffe0ff */
[----:B------:R-:W-:Y:S02]  /*1d70*/  UIADD3 UR14, UP1, UPT, UR26, 0x80, URZ ;  /* 0x000000801a0e7890 */ /* 0x000fe4000ff3e0ff */
[----:B------:R-:W-:Y:S02]  /*1d80*/  UISETP.NE.AND UP0, UPT, UR5, 0x3, UPT ;  /* 0x000000030500788c */ /* 0x000fe4000bf05270 */
[----:B------:R-:W-:Y:S02]  /*1d90*/  USHF.L.U32 UR10, UR13, 0x7, URZ ;  /* 0x000000070d0a7899 */ /* 0x000fe400080006ff */
[----:B------:R-:W-:Y:S02]  /*1da0*/  USEL UR8, URZ, 0x1, UP0 ;  /* 0x00000001ff087887 */ /* 0x000fe40008000000 */
[----:B------:R-:W-:-:S02]  /*1db0*/  USEL UR5, UR5, URZ, UP0 ;  /* 0x000000ff05057287 */ /* 0x000fc40008000000 */
[----:B------:R-:W-:Y:S02]  /*1dc0*/  UIADD3 UR22, UP0, UPT, UR26, 0x180, URZ ;  /* 0x000001801a167890 */ /* 0x000fe4000ff1e0ff */
[----:B------:R-:W-:Y:S01]  /*1dd0*/  LOP3.LUT R12, R12, UR8, RZ, 0x3c, !PT ;  /* 0x000000080c0c7c12 */ /* 0x000fe2000f8e3cff */
[----:B------:R-:W-:Y:S02]  /*1de0*/  ULEA UR8, UR4, UR7, 0xd ;  /* 0x0000000704087291 */ /* 0x000fe4000f8e68ff */
[----:B------:R-:W-:Y:S01]  /*1df0*/  ULEA UR6, UR5, UR7, 0x3 ;  /* 0x0000000705067291 */ /* 0x000fe2000f8e18ff */
[----:B-1----:R-:W-:Y:S01]  /*1e00*/  SHF.L.U32 R0, R12, 0x1f, RZ ;  /* 0x0000001f0c007819 */ /* 0x002fe200000006ff */
[----:B------:R-:W-:Y:S02]  /*1e10*/  UIADD3 UR8, UPT, UPT, UR8, 0x4400, URZ ;  /* 0x0000440008087890 */ /* 0x000fe4000fffe0ff */
[----:B------:R-:W-:Y:S02]  /*1e20*/  UIADD3.X UR15, UPT, UPT, URZ, UR27, URZ, UP1, !UPT ;  /* 0x0000001bff0f7290 */ /* 0x000fe40008ffe4ff */
[----:B------:R-:W-:-:S02]  /*1e30*/  ULEA UR16, UR4, UR29, 0xe ;  /* 0x0000001d04107291 */ /* 0x000fc4000f8e70ff */
[----:B------:R-:W-:Y:S01]  /*1e40*/  UIADD3.X UR23, UPT, UPT, URZ, UR27, URZ, UP0, !UPT ;  /* 0x0000001bff177290 */ /* 0x000fe200087fe4ff */
[----:B------:R4:W1:Y:S01]  /*1e50*/  SYNCS.PHASECHK.TRANS64.TRYWAIT P0, [UR6+0x18], R0 ;  /* 0x00001800ff0075a7 */ /* 0x0008620008001106 */
[----:B------:R-:W-:Y:S01]  /*1e60*/  UMOV UR30, 0x0 ;  /* 0x00000000001e7882 */ /* 0x000fe20000000000 */
[----:B------:R-:W-:Y:S01]  /*1e70*/  UMOV UR31, 0x10000000 ;  /* 0x10000000001f7882 */ /* 0x000fe20000000000 */
[----:B------:R-:W-:Y:S01]  /*1e80*/  UMOV UR11, UR35 ;  /* 0x00000023000b7c82 */ /* 0x000fe20008000000 */
[----:B------:R-:W-:Y:S01]  /*1e90*/  UMOV UR12, UR36 ;  /* 0x00000024000c7c82 */ /* 0x000fe20008000000 */
[----:B------:R-:W-:Y:S01]  /*1ea0*/  UMOV UR6, 0x30000 ;  /* 0x0003000000067882 */ /* 0x000fe20000000000 */
[----:B------:R-:W-:Y:S01]  /*1eb0*/  UMOV UR20, UR36 ;  /* 0x0000002400147c82 */ /* 0x000fe20008000000 */
[----:B------:R-:W-:Y:S01]  /*1ec0*/  UMOV UR17, UR9 ;  /* 0x0000000900117c82 */ /* 0x000fe20008000000 */
[----:B------:R-:W-:Y:S01]  /*1ed0*/  UMOV UR18, UR10 ;  /* 0x0000000a00127c82 */ /* 0x000fe20008000000 */
[----:B------:R4:W-:Y:S01]  /*1ee0*/  UTMALDG.3D [UR8], [UR14], desc[UR30] ;  /* 0x00001e080e0075b4 */ /* 0x0009e20008011000 */
[----:B------:R-:W-:Y:S01]  /*1ef0*/  UIADD3 UR13, UPT, UPT, UR13, 0x1, URZ ;  /* 0x000000010d0d7890 */ /* 0x000fe2000fffe0ff */
[----:B------:R-:W-:-:S03]  /*1f00*/  UMOV UR4, UR5 ;  /* 0x0000000500047c82 */ /* 0x000fc60008000000 */
[----:B------:R-:W-:Y:S01]  /*1f10*/  UISETP.NE.AND UP0, UPT, UR13, UR25, UPT ;  /* 0x000000190d00728c */ /* 0x000fe2000bf05270 */
[----:B------:R4:W-:Y:S08]  /*1f20*/  UTMALDG.3D.MULTICAST [UR16], [UR22], UR6, desc[UR30] ;  /* 0x00001e10160073b4 */ /* 0x0009f00008011806 */
[----:B----4-:R-:W-:Y:S05]  /*1f30*/  BRA.U UP0, `(.L_x_38) ;  /* 0xfffffffd004c7547 */ /* 0x010fea000b83ffff */
.L_x_32:
[C---:B------:R-:W-:Y:S01]  /*1f40*/  LEA R3, R11.reuse, UR7, 0x3 ;  /* 0x000000070b037c11 */ /* 0x040fe2000f8e18ff */
[----:B------:R-:W-:Y:S01]  /*1f50*/  NOP ;  /* 0x0000000000007918 */ /* 0x000fe20000000000 */
[----:B-1----:R-:W-:Y:S02]  /*1f60*/  SHF.L.U32 R0, R10, 0x1f, RZ ;  /* 0x0000001f0a007819 */ /* 0x002fe400000006ff */
[----:B------:R-:W-:Y:S02]  /*1f70*/  LEA R5, R11, UR7, 0x4 ;  /* 0x000000070b057c11 */ /* 0x000fe4000f8e20ff */
[----:B---3--:R-:W1:Y:S02]  /*1f80*/  SYNCS.PHASECHK.TRANS64.TRYWAIT P0, [R3+URZ+0x60], R0 ;  /* 0x00006000030075a7 */ /* 0x008e6400080011ff */
[----:B-1----:R-:W-:Y:S05]  /*1f90*/  @!P0 BRA `(.L_x_39) ;  /* 0x00000058005c8947 */ /* 0x002fea0003800000 */
.L_x_114:
[----:B------:R-:W3:Y:S01]  /*1fa0*/  LDS.128 R4, [R5+0xf0] ;  /* 0x0000f00005047984 */ /* 0x000ee20000000c00 */
[----:B------:R-:W-:Y:S01]  /*1fb0*/  UISETP.GE.AND UP0, UPT, UR42, 0x1, UPT ;  /* 0x000000012a00788c */ /* 0x000fe2000bf06270 */
[----:B------:R-:W-:Y:S01]  /*1fc0*/  @!PT LDS RZ, [RZ] ;  /* 0x00000000fffff984 */ /* 0x000fe20000000800 */
[----:B------:R-:W-:Y:S01]  /*1fd0*/  @!PT LDS RZ, [RZ] ;  /* 0x00000000fffff984 */ /* 0x000fe20000000800 */
[----:B------:R-:W-:Y:S01]  /*1fe0*/  @!PT LDS RZ, [RZ] ;  /* 0x00000000fffff984 */ /* 0x000fe20000000800 */
[----:B------:R-:W-:Y:S01]  /*1ff0*/  @!PT LDS RZ, [RZ] ;  /* 0x00000000fffff984 */ /* 0x000fe20000000800 */
[----:B------:R4:W-:Y:S06]  /*2000*/  MEMBAR.ALL.CTA ;  /* 0x0000000000007992 */ /* 0x0009ec0000008000 */
[----:B----4-:R-:W4:Y:S01]  /*2010*/  FENCE.VIEW.ASYNC.S ;  /* 0x00000000000073c6 */ /* 0x010f220000000000 */
[----:B---3--:R-:W-:-:S13]  /*2020*/  LOP3.LUT P0, RZ, R6, 0x1, RZ, 0xc0, !PT ;  /* 0x0000000106ff7812 */ /* 0x008fda000780c0ff */
[----:B----4-:R-:W-:Y:S01]  /*2030*/  VOTEU.ANY UP1, P0 ;  /* 0x0000000000ff7886 */ /* 0x010fe20000020100 */
[----:B------:R-:W-:-:S13]  /*2040*/  PLOP3.LUT P0, PT, PT, PT, UP1, 0x80, 0x8 ;  /* 0x000000000008781c */ /* 0x000fda0003f0f018 */
[----:B-1----:R-:W-:Y:S02]  /*2050*/  @P0 LOP3.LUT R0, R5, 0xffff, RZ, 0xc0, !PT ;  /* 0x0000ffff05000812 */ /* 0x002fe400078ec0ff */
[----:B------:R-:W-:Y:S02]  /*2060*/  @P0 MOV R2, R4 ;  /* 0x0000000400020202 */ /* 0x000fe40000000f00 */
[----:B------:R-:W-:Y:S01]  /*2070*/  @P0 R2UR UR6, R0 ;  /* 0x00000000000602ca */ /* 0x000fe200000e0000 */
[----:B------:R-:W-:Y:S01]  /*2080*/  VIADD R0, R3, 0x70 ;  /* 0x0000007003007836 */ /* 0x000fe20000000000 */
[----:B------:R-:W-:Y:S02]  /*2090*/  @P0 SHF.R.U32.HI R4, RZ, 0x10, R5 ;  /* 0x00000010ff040819 */ /* 0x000fe40000011605 */
[----:B------:R-:W-:Y:S02]  /*20a0*/  @P0 R2UR UR8, R2 ;  /* 0x00000000020802ca */ /* 0x000fe400000e0000 */
[----:B------:R-:W-:-:S02]  /*20b0*/  PRMT R0, RZ, 0x654, R0 ;  /* 0x00000654ff007816 */ /* 0x000fc40000000000 */
[----:B------:R-:W-:Y:S02]  /*20c0*/  @P0 R2UR UR4, R4 ;  /* 0x00000000040402ca */ /* 0x000fe400000e0000 */
[----:B------:R1:W-:Y:S03]  /*20d0*/  SYNCS.ARRIVE.TRANS64.RED.A1T0 RZ, [R0+URZ], RZ ;  /* 0x000000ff00ff79a7 */ /* 0x0003e600081004ff */
[----:B------:R-:W-:-:S04]  /*20e0*/  @UP1 UMOV UR37, UR6 ;  /* 0x0000000600251c82 */ /* 0x000fc80008000000 */
[----:B------:R-:W-:-:S04]  /*20f0*/  @UP1 UMOV UR38, UR8 ;  /* 0x0000000800261c82 */ /* 0x000fc80008000000 */
[----:B------:R-:W-:Y:S01]  /*2100*/  @UP1 UMOV UR36, UR4 ;  /* 0x0000000400241c82 */ /* 0x000fe20008000000 */
[----:B------:R-:W-:Y:S05]  /*2110*/  BRA.U !UP0, `(.L_x_40) ;  /* 0x0000000108d47547 */ /* 0x000fea000b800000 */
[----:B------:R-:W2:Y:S01]  /*2120*/  LDCU.128 UR12, c[0x0][0xb10] ;  /* 0x00016200ff0c77ac */ /* 0x000ea20008000c00 */
[----:B------:R-:W3:Y:S01]  /*2130*/  LDCU UR25, c[0x0][0xb20] ;  /* 0x00016400ff1977ac */ /* 0x000ee20008000800 */
[----:B------:R-:W4:Y:S01]  /*2140*/  LDCU UR20, c[0x0][0xb0c] ;  /* 0x00016180ff1477ac */ /* 0x000f220008000800 */
[----:B------:R-:W1:Y:S01]  /*2150*/  LDCU.64 UR10, c[0x0][0xb28] ;  /* 0x00016500ff0a77ac */ /* 0x000e620008000a00 */
[----:B------:R-:W-:Y:S02]  /*2160*/  UISETP.NE.AND UP3, UPT, UR42, 0x1, UPT ;  /* 0x000000012a00788c */ /* 0x000fe4000bf65270 */
[----:B--2---:R-:W-:Y:S02]  /*2170*/  UIMAD.WIDE.U32 UR16, UR39, UR15, URZ ;  /* 0x0000000f271072a5 */ /* 0x004fe4000f8e00ff */
[----:B------:R-:W-:Y:S02]  /*2180*/  UIMAD.WIDE.U32 UR8, UR40, UR12, URZ ;  /* 0x0000000c280872a5 */ /* 0x000fe4000f8e00ff */
[----:B------:R-:W-:-:S02]  /*2190*/  UISETP.NE.AND UP0, UPT, UR14, 0x1, UPT ;  /* 0x000000010e00788c */ /* 0x000fc4000bf05270 */
[----:B------:R-:W-:Y:S01]  /*21a0*/  UIMAD.WIDE.U32 UR22, UR37, UR15, URZ ;  /* 0x0000000f251672a5 */ /* 0x000fe2000f8e00ff */
[----:B------:R-:W-:Y:S02]  /*21b0*/  UMOV UR16, UR17 ;  /* 0x0000001100107c82 */ /* 0x000fe40008000000 */
[----:B------:R-:W-:Y:S01]  /*21c0*/  UMOV UR8, UR9 ;  /* 0x0000000900087c82 */ /* 0x000fe20008000000 */
[----:B---3--:R-:W-:Y:S02]  /*21d0*/  USHF.R.U32.HI UR16, URZ, UR25, UR16 ;  /* 0x00000019ff107299 */ /* 0x008fe40008011610 */
[----:B----4-:R-:W-:Y:S02]  /*21e0*/  UISETP.NE.AND UP2, UPT, UR20, 0x1, UPT ;  /* 0x000000011400788c */ /* 0x010fe4000bf45270 */
[----:B------:R-:W-:Y:S02]  /*21f0*/  USHF.R.U32.HI UR8, URZ, UR13, UR8 ;  /* 0x0000000dff087299 */ /* 0x000fe40008011608 */
[----:B------:R-:W-:-:S02]  /*2200*/  USEL UR6, UR39, UR16, !UP0 ;  /* 0x0000001027067287 */ /* 0x000fc4000c000000 */
[----:B------:R-:W-:Y:S02]  /*2210*/  USEL UR8, UR40, UR8, !UP2 ;  /* 0x0000000828087287 */ /* 0x000fe4000d000000 */
[----:B-1----:R-:W-:Y:S01]  /*2220*/  UIMAD.WIDE.U32 UR16, UR6, UR10, URZ ;  /* 0x0000000a061072a5 */ /* 0x002fe2000f8e00ff */
[----:B------:R-:W-:Y:S01]  /*2230*/  UMOV UR4, UR23 ;  /* 0x0000001700047c82 */ /* 0x000fe20008000000 */
[----:B------:R-:W-:Y:S02]  /*2240*/  UIMAD.WIDE.U32 UR18, UR38, UR12, URZ ;  /* 0x0000000c261272a5 */ /* 0x000fe4000f8e00ff */
[----:B------:R-:W-:-:S03]  /*2250*/  UIMAD.WIDE.U32 UR22, UR8, UR10, URZ ;  /* 0x0000000a081672a5 */ /* 0x000fc6000f8e00ff */
[----:B------:R-:W-:Y:S01]  /*2260*/  UMOV UR16, UR17 ;  /* 0x0000001100107c82 */ /* 0x000fe20008000000 */
[----:B------:R-:W-:Y:S02]  /*2270*/  USHF.R.U32.HI UR4, URZ, UR25, UR4 ;  /* 0x00000019ff047299 */ /* 0x000fe40008011604 */
[----:B------:R-:W-:Y:S01]  /*2280*/  @UP3 USHF.R.U32.HI UR6, URZ, UR11, UR16 ;  /* 0x0000000bff063299 */ /* 0x000fe20008011610 */
[----:B------:R-:W-:Y:S01]  /*2290*/  UMOV UR18, UR19 ;  /* 0x0000001300127c82 */ /* 0x000fe20008000000 */
[----:B------:R-:W-:Y:S01]  /*22a0*/  UMOV UR22, UR23 ;  /* 0x0000001700167c82 */ /* 0x000fe20008000000 */
[----:B------:R-:W-:Y:S02]  /*22b0*/  USHF.R.U32.HI UR13, URZ, UR13, UR18 ;  /* 0x0000000dff0d7299 */ /* 0x000fe40008011612 */
[----:B------:R-:W-:Y:S02]  /*22c0*/  USEL UR4, UR37, UR4, !UP0 ;  /* 0x0000000425047287 */ /* 0x000fe4000c000000 */
[----:B------:R-:W-:-:S02]  /*22d0*/  @UP3 USHF.R.U32.HI UR8, URZ, UR11, UR22 ;  /* 0x0000000bff083299 */ /* 0x000fc40008011616 */
[----:B------:R-:W-:Y:S02]  /*22e0*/  UIMAD UR9, UR42, UR6, URZ ;  /* 0x000000062a0972a4 */ /* 0x000fe4000f8e02ff */
[----:B------:R-:W-:Y:S02]  /*22f0*/  USEL UR6, UR38, UR13, !UP2 ;  /* 0x0000000d26067287 */ /* 0x000fe4000d000000 */
[----:B------:R-:W-:Y:S02]  /*2300*/  UIMAD UR12, UR42, UR8, URZ ;  /* 0x000000082a0c72a4 */ /* 0x000fe4000f8e02ff */
[----:B------:R-:W-:Y:S02]  /*2310*/  UISETP.GE.AND UP0, UPT, UR4, UR9, UPT ;  /* 0x000000090400728c */ /* 0x000fe4000bf06270 */
[----:B------:R-:W-:Y:S02]  /*2320*/  UIMAD.WIDE.U32 UR16, UR4, UR10, URZ ;  /* 0x0000000a041072a5 */ /* 0x000fe4000f8e00ff */
[----:B------:R-:W-:-:S02]  /*2330*/  UISETP.GE.OR UP0, UPT, UR6, UR12, UP0 ;  /* 0x0000000c0600728c */ /* 0x000fc40008706670 */
[----:B------:R-:W-:Y:S02]  /*2340*/  UIMAD.WIDE.U32 UR12, UR6, UR10, URZ ;  /* 0x0000000a060c72a5 */ /* 0x000fe4000f8e00ff */
[----:B------:R-:W-:Y:S01]  /*2350*/  UIADD3 UR15, UPT, UPT, -UR4, URZ, URZ ;  /* 0x000000ff040f7290 */ /* 0x000fe2000fffe1ff */
[----:B------:R-:W-:Y:S01]  /*2360*/  UMOV UR10, UR17 ;  /* 0x00000011000a7c82 */ /* 0x000fe20008000000 */
[----:B------:R-:W-:Y:S02]  /*2370*/  UIADD3 UR12, UPT, UPT, -UR6, URZ, URZ ;  /* 0x000000ff060c7290 */ /* 0x000fe4000fffe1ff */
[----:B------:R-:W-:-:S03]  /*2380*/  USHF.R.U32.HI UR10, URZ, UR11, UR10 ;  /* 0x0000000bff0a7299 */ /* 0x000fc6000801160a */
[----:B------:R-:W-:Y:S01]  /*2390*/  @!UP0 UMOV UR9, UR13 ;  /* 0x0000000d00098c82 */ /* 0x000fe20008000000 */
[----:B------:R-:W-:Y:S02]  /*23a0*/  UIMAD UR15, UR14, UR15, UR37 ;  /* 0x0000000f0e0f72a4 */ /* 0x000fe4000f8e0225 */
[----:B------:R-:W-:Y:S02]  /*23b0*/  USEL UR10, UR4, UR10, !UP3 ;  /* 0x0000000a040a7287 */ /* 0x000fe4000d800000 */
[----:B------:R-:W-:Y:S02]  /*23c0*/  @!UP0 USHF.R.U32.HI UR9, URZ, UR11, UR9 ;  /* 0x0000000bff098299 */ /* 0x000fe40008011609 */
[----:B------:R-:W-:Y:S02]  /*23d0*/  UIADD3 UR11, UPT, UPT, -UR10, URZ, URZ ;  /* 0x000000ff0a0b7290 */ /* 0x000fe4000fffe1ff */
[----:B------:R-:W-:Y:S02]  /*23e0*/  @!UP0 USEL UR9, UR6, UR9, !UP3 ;  /* 0x0000000906098287 */ /* 0x000fe4000d800000 */
[----:B------:R-:W-:-:S02]  /*23f0*/  UIMAD UR11, UR42, UR11, UR4 ;  /* 0x0000000b2a0b72a4 */ /* 0x000fc4000f8e0204 */
[----:B------:R-:W-:Y:S02]  /*2400*/  @!UP0 UIADD3 UR10, UPT, UPT, UR10, -UR9, URZ ;  /* 0x800000090a0a8290 */ /* 0x000fe4000fffe0ff */
[----:B------:R-:W-:Y:S02]  /*2410*/  @!UP0 UIMAD UR9, UR11, UR8, UR9 ;  /* 0x000000080b0982a4 */ /* 0x000fe4000f8e0209 */
[----:B------:R-:W-:Y:S02]  /*2420*/  @!UP0 UIMAD UR4, UR42, UR10, UR6 ;  /* 0x0000000a2a0482a4 */ /* 0x000fe4000f8e0206 */
[----:B------:R-:W-:Y:S02]  /*2430*/  UIMAD UR8, UR20, UR12, UR38 ;  /* 0x0000000c140872a4 */ /* 0x000fe4000f8e0226 */
[----:B------:R-:W-:Y:S01]  /*2440*/  UIMAD UR37, UR4, UR14, UR15 ;  /* 0x0000000e042572a4 */ /* 0x000fe2000f8e020f */
[----:B------:R-:W-:Y:S02]  /*2450*/  @!UP0 UMOV UR6, UR9 ;  /* 0x0000000900068c82 */ /* 0x000fe40008000000 */
[----:B------:R-:W-:-:S12]  /*2460*/  UIMAD UR38, UR6, UR20, UR8 ;  /* 0x00000014062672a4 */ /* 0x000fd8000f8e0208 */
.L_x_40:
[----:B------:R-:W3:Y:S02]  /*2470*/  LDCU UR4, c[0x0][0xb30] ;  /* 0x00016600ff0477ac */ /* 0x000ee40008000800 */
[----:B---3--:R-:W-:-:S09]  /*2480*/  UISETP.NE.AND UP0, UPT, UR4, 0x1, UPT ;  /* 0x000000010400788c */ /* 0x008fd2000bf05270 */
[----:B------:R-:W-:Y:S05]  /*2490*/  BRA.U UP0, `(.L_x_41) ;  /* 0x0000000100447547 */ /* 0x000fea000b800000 */
[----:B------:R-:W3:Y:S01]  /*24a0*/  LDCU.128 UR12, c[0x0][0xb10] ;  /* 0x00016200ff0c77ac */ /* 0x000ee20008000c00 */
[----:B------:R-:W4:Y:S01]  /*24b0*/  LDCU UR16, c[0x0][0xb0c] ;  /* 0x00016180ff1077ac */ /* 0x000f220008000800 */
[----:B------:R-:W1:Y:S01]  /*24c0*/  LDCU UR17, c[0x0][0xb20] ;  /* 0x00016400ff1177ac */ /* 0x000e620008000800 */
[----:B---3--:R-:W-:Y:S02]  /*24d0*/  UIMAD.WIDE.U32 UR10, UR38, UR12, URZ ;  /* 0x0000000c260a72a5 */ /* 0x008fe4000f8e00ff */
[----:B------:R-:W-:Y:S02]  /*24e0*/  UIMAD.WIDE.U32 UR8, UR37, UR15, URZ ;  /* 0x0000000f250872a5 */ /* 0x000fe4000f8e00ff */
[----:B----4-:R-:W-:Y:S02]  /*24f0*/  UISETP.NE.AND UP2, UPT, UR16, 0x1, UPT ;  /* 0x000000011000788c */ /* 0x010fe4000bf45270 */
[----:B------:R-:W-:Y:S01]  /*2500*/  UISETP.NE.AND UP0, UPT, UR14, 0x1, UPT ;  /* 0x000000010e00788c */ /* 0x000fe2000bf05270 */
[----:B------:R-:W-:-:S02]  /*2510*/  UMOV UR6, UR11 ;  /* 0x0000000b00067c82 */ /* 0x000fc40008000000 */
[----:B------:R-:W-:Y:S01]  /*2520*/  UMOV UR4, UR9 ;  /* 0x0000000900047c82 */ /* 0x000fe20008000000 */
[----:B------:R-:W-:Y:S02]  /*2530*/  USHF.R.U32.HI UR6, URZ, UR13, UR6 ;  /* 0x0000000dff067299 */ /* 0x000fe40008011606 */
[----:B-1----:R-:W-:Y:S02]  /*2540*/  USHF.R.U32.HI UR4, URZ, UR17, UR4 ;  /* 0x00000011ff047299 */ /* 0x002fe40008011604 */
[----:B------:R-:W-:Y:S02]  /*2550*/  USEL UR6, UR38, UR6, !UP2 ;  /* 0x0000000626067287 */ /* 0x000fe4000d000000 */
[----:B------:R-:W-:-:S04]  /*2560*/  USEL UR4, UR37, UR4, !UP0 ;  /* 0x0000000425047287 */ /* 0x000fc8000c000000 */
[----:B------:R-:W-:Y:S02]  /*2570*/  UIADD3 UR8, UPT, UPT, UR6, -UR4, URZ ;  /* 0x8000000406087290 */ /* 0x000fe4000fffe0ff */
[----:B------:R-:W-:Y:S02]  /*2580*/  UIADD3 UR4, UPT, UPT, -UR6, UR4, URZ ;  /* 0x0000000406047290 */ /* 0x000fe4000fffe1ff */
[----:B------:R-:W-:Y:S02]  /*2590*/  UIMAD UR37, UR8, UR14, UR37 ;  /* 0x0000000e082572a4 */ /* 0x000fe4000f8e0225 */
[----:B------:R-:W-:-:S12]  /*25a0*/  UIMAD UR38, UR4, UR16, UR38 ;  /* 0x00000010042672a4 */ /* 0x000fd8000f8e0226 */
.L_x_41:
[----:B------:R-:W-:Y:S01]  /*25b0*/  VIADD R11, R11, 0x1 ;  /* 0x000000010b0b7836 */ /* 0x000fe20000000000 */
[----:B------:R-:W-:Y:S01]  /*25c0*/  PLOP3.LUT P1, PT, PT, PT, PT, 0x80, 0x8 ;  /* 0x000000000008781c */ /* 0x000fe20003f2f070 */
[----:B------:R-:W-:Y:S02]  /*25d0*/  UIADD3 UR20, UPT, UPT, UR38, UR62, URZ ;  /* 0x0000003e26147290 */ /* 0x000fe4000fffe0ff */
[----:B------:R-:W-:Y:S01]  /*25e0*/  UIADD3 UR30, UPT, UPT, UR37, UR59, URZ ;  /* 0x0000003b251e7290 */ /* 0x000fe2000fffe0ff */
[----:B------:R-:W-:-:S04]  /*25f0*/  ISETP.NE.AND P0, PT, R11, 0x2, PT ;  /* 0x000000020b00780c */ /* 0x000fc80003f05270 */
[----:B------:R-:W-:Y:S02]  /*2600*/  SEL R3, RZ, 0x1, P0 ;  /* 0x00000001ff037807 */ /* 0x000fe40000000000 */
[----:B------:R-:W-:Y:S02]  /*2610*/  SEL R11, R11, RZ, P0 ;  /* 0x000000ff0b0b7207 */ /* 0x000fe40000000000 */
[----:B------:R-:W-:Y:S01]  /*2620*/  LOP3.LUT R10, R10, R3, RZ, 0x3c, !PT ;  /* 0x000000030a0a7212 */ /* 0x000fe200078e3cff */
[----:B------:R-:W-:Y:S06]  /*2630*/  BRA.U UP1, `(.L_x_42) ;  /* 0xfffffff1015c7547 */ /* 0x000fec000b83ffff */
[----:B------:R-:W-:Y:S01]  /*2640*/  UIADD3 UR7, UPT, UPT, UR7, 0x18, URZ ;  /* 0x0000001807077890 */ /* 0x000fe2000fffe0ff */
[----:B------:R-:W-:-:S03]  /*2650*/  SHF.L.U32 R3, R12, 0x1f, RZ ;  /* 0x0000001f0c037819 */ /* 0x000fc600000006ff */
[----:B------:R-:W-:-:S09]  /*2660*/  ULEA UR4, UR5, UR7, 0x3 ;  /* 0x0000000705047291 */ /* 0x000fd2000f8e18ff */
[----:B------:R-:W3:Y:S02]  /*2670*/  SYNCS.PHASECHK.TRANS64.TRYWAIT P0, [UR4], R3 ;  /* 0x00000003ff0075a7 */ /* 0x000ee40008001104 */
[----:B---3--:R-:W-:Y:S05]  /*2680*/  @!P0 BRA `(.L_x_43) ;  /* 0x0000005000b48947 */ /* 0x008fea0003800000 */
.L_x_116:
[----:B------:R-:W-:-:S04]  /*2690*/  UIADD3 UR4, UPT, UPT, UR5, 0x1, URZ ;  /* 0x0000000105047890 */ /* 0x000fc8000fffe0ff */
[----:B------:R-:W-:-:S04]  /*26a0*/  UISETP.NE.AND UP0, UPT, UR4, 0x3, UPT ;  /* 0x000000030400788c */ /* 0x000fc8000bf05270 */
[----:B------:R-:W-:Y:S02]  /*26b0*/  USEL UR6, URZ, 0x1, UP0 ;  /* 0x00000001ff067887 */ /* 0x000fe40008000000 */
[----:B------:R-:W-:-:S04]  /*26c0*/  USEL UR4, UR4, URZ, UP0 ;  /* 0x000000ff04047287 */ /* 0x000fc80008000000 */
[----:B------:R-:W-:Y:S01]  /*26d0*/  ULEA UR5, UR4, UR7, 0x3 ;  /* 0x0000000704057291 */ /* 0x000fe2000f8e18ff */
[----:B------:R-:W-:-:S04]  /*26e0*/  LOP3.LUT R12, R12, UR6, RZ, 0x3c, !PT ;  /* 0x000000060c0c7c12 */ /* 0x000fc8000f8e3cff */
[----:B-1----:R-:W-:-:S04]  /*26f0*/  SHF.L.U32 R3, R12, 0x1f, RZ ;  /* 0x0000001f0c037819 */ /* 0x002fc800000006ff */
[----:B------:R-:W1:Y:S02]  /*2700*/  SYNCS.PHASECHK.TRANS64.TRYWAIT P0, [UR5], R3 ;  /* 0x00000003ff0075a7 */ /* 0x000e640008001105 */
[----:B-1----:R-:W-:Y:S05]  /*2710*/  @!P0 BRA `(.L_x_44) ;  /* 0x0000005000a88947 */ /* 0x002fea0003800000 */
.L_x_118:
[----:B------:R-:W-:-:S04]  /*2720*/  UIADD3 UR4, UPT, UPT, UR4, 0x1, URZ ;  /* 0x0000000104047890 */ /* 0x000fc8000fffe0ff */
[----:B------:R-:W-:-:S04]  /*2730*/  UISETP.NE.AND UP0, UPT, UR4, 0x3, UPT ;  /* 0x000000030400788c */ /* 0x000fc8000bf05270 */
[----:B------:R-:W-:Y:S02]  /*2740*/  USEL UR5, URZ, 0x1, UP0 ;  /* 0x00000001ff057887 */ /* 0x000fe40008000000 */
[----:B------:R-:W-:-:S04]  /*2750*/  USEL UR4, UR4, URZ, UP0 ;  /* 0x000000ff04047287 */ /* 0x000fc80008000000 */
[----:B------:R-:W-:Y:S01]  /*2760*/  ULEA UR4, UR4, UR7, 0x3 ;  /* 0x0000000704047291 */ /* 0x000fe2000f8e18ff */
[----:B-1----:R-:W-:-:S04]  /*2770*/  LOP3.LUT R3, R12, UR5, RZ, 0x3c, !PT ;  /* 0x000000050c037c12 */ /* 0x002fc8000f8e3cff */
[----:B------:R-:W-:Y:S01]  /*2780*/  SHF.L.U32 R3, R3, 0x1f, RZ ;  /* 0x0000001f03037819 */ /* 0x000fe200000006ff */
[----:B------:R-:W-:-:S07]  /*2790*/  IMAD.U32 R0, RZ, RZ, UR4 ;  /* 0x00000004ff007e24 */ /* 0x000fce000f8e00ff */
.L_x_45:
[----:B-1----:R1:W3:Y:S02]  /*27a0*/  SYNCS.PHASECHK.TRANS64.TRYWAIT P0, [R0+URZ], R3 ;  /* 0x00000003000075a7 */ /* 0x0022e400080011ff */
[----:B---3--:R-:W-:Y:S05]  /*27b0*/  @!P0 NANOSLEEP.SYNCS 0x989680 ;  /* 0x009896800000895d */ /* 0x008fea0003900000 */
[----:B------:R-:W3:Y:S02]  /*27c0*/  @!P0 SYNCS.PHASECHK.TRANS64 P0, [R0+URZ], R3 ;  /* 0x00000003000085a7 */ /* 0x000ee400080010ff */
[----:B--23--:R-:W-:Y:S05]  /*27d0*/  @P0 EXIT ;  /* 0x000000000000094d */ /* 0x00cfea0003800000 */
[----:B------:R-:W-:Y:S05]  /*27e0*/  BRA `(.L_x_45) ;  /* 0xfffffffc00ec7947 */ /* 0x000fea000383ffff */
.L_x_22:
[----:B------:R-:W2:Y:S02]  /*27f0*/  S2UR UR4, SR_CgaCtaId ;  /* 0x00000000000479c3 */ /* 0x000ea40000008800 */
[----:B--2---:R-:W-:-:S04]  /*2800*/  UISETP.NE.AND UP0, UPT, UR4, URZ, UPT ;  /* 0x000000ff0400728c */ /* 0x004fc8000bf05270 */
[----:B------:R-:W-:-:S09]  /*2810*/  UISETP.NE.OR UP0, UPT, UR18, 0x1, UP0 ;  /* 0x000000011200788c */ /* 0x000fd20008705670 */
[----:B------:R-:W-:Y:S05]  /*2820*/  BRA.U UP0, `(.L_x_46) ;  /* 0x00000005004c7547 */ /* 0x000fea000b800000 */
[----:B------:R-:W2:Y:S01]  /*2830*/  S2UR UR5, SR_CgaCtaId ;  /* 0x00000000000579c3 */ /* 0x000ea20000008800 */
[----:B------:R-:W-:Y:S01]  /*2840*/  UMOV UR4, 0x400 ;  /* 0x0000040000047882 */ /* 0x000fe20000000000 */
[----:B------:R-:W-:Y:S01]  /*2850*/  ISETP.GE.U32.AND P2, PT, R0, 0x2, PT ;  /* 0x000000020000780c */ /* 0x000fe20003f46070 */
[----:B------:R-:W-:Y:S01]  /*2860*/  IMAD.MOV.U32 R12, RZ, RZ, 0x1 ;  /* 0x00000001ff0c7424 */ /* 0x000fe200078e00ff */
[----:B------:R-:W-:Y:S02]  /*2870*/  CS2R R10, SRZ ;  /* 0x00000000000a7805 */ /* 0x000fe4000001ff00 */
[----:B------:R-:W-:Y:S01]  /*2880*/  CS2R R8, SRZ ;  /* 0x0000000000087805 */ /* 0x000fe2000001ff00 */
[----:B--2---:R-:W-:-:S03]  /*2890*/  ULEA UR6, UR5, UR4, 0x18 ;  /* 0x0000000405067291 */ /* 0x004fc6000f8ec0ff */
[----:B------:R-:W-:-:S09]  /*28a0*/  UMOV UR5, URZ ;  /* 0x000000ff00057c82 */ /* 0x000fd20008000000 */
.L_x_50:
[----:B------:R-:W-:Y:S02]  /*28b0*/  LEA R2, R8, UR6, 0x3 ;  /* 0x0000000608027c11 */ /* 0x000fe4000f8e18ff */
[----:B------:R-:W-:-:S03]  /*28c0*/  SHF.L.U32 R5, R9, 0x1f, RZ ;  /* 0x0000001f09057819 */ /* 0x000fc600000006ff */
[----:B------:R-:W-:Y:S01]  /*28d0*/  VIADD R4, R2, 0xd0 ;  /* 0x000000d002047836 */ /* 0x000fe20000000000 */
[----:B------:R-:W2:Y:S02]  /*28e0*/  SYNCS.PHASECHK.TRANS64.TRYWAIT P0, [R2+URZ+0xc0], R5 ;  /* 0x0000c005020075a7 */ /* 0x000ea400080011ff */
[----:B--2---:R-:W-:Y:S05]  /*28f0*/  @!P0 BRA `(.L_x_47) ;  /* 0x0000005000488947 */ /* 0x004fea0003800000 */
.L_x_119:
[----:B------:R-:W-:Y:S01]  /*2900*/  ULEA UR4, UR5, UR6, 0x3 ;  /* 0x0000000605047291 */ /* 0x000fe2000f8e18ff */
[----:B------:R-:W-:Y:S02]  /*2910*/  PRMT R4, RZ, 0x654, R4 ;  /* 0x00000654ff047816 */ /* 0x000fe40000000004 */
[----:B--2---:R-:W-:Y:S01]  /*2920*/  SHF.L.U32 R5, R12, 0x1f, RZ ;  /* 0x0000001f0c057819 */ /* 0x004fe200000006ff */
[----:B------:R-:W-:Y:S01]  /*2930*/  UIADD3 UR7, UPT, UPT, UR4, 0x60, URZ ;  /* 0x0000006004077890 */ /* 0x000fe2000fffe0ff */
[----:B------:R2:W-:Y:S05]  /*2940*/  SYNCS.ARRIVE.TRANS64.RED.A1T0 RZ, [R4+URZ], RZ ;  /* 0x000000ff04ff79a7 */ /* 0x0005ea00081004ff */
[----:B------:R-:W-:Y:S01]  /*2950*/  IMAD.U32 R7, RZ, RZ, UR7 ;  /* 0x00000007ff077e24 */ /* 0x000fe2000f8e00ff */
[----:B------:R-:W3:Y:S04]  /*2960*/  SYNCS.PHASECHK.TRANS64.TRYWAIT P0, [UR4+0x70], R5 ;  /* 0x00007005ff0075a7 */ /* 0x000ee80008001104 */
[----:B------:R-:W-:Y:S01]  /*2970*/  PRMT R6, R0, 0x654, R7 ;  /* 0x0000065400067816 */ /* 0x000fe20000000007 */
[----:B--2---:R-:W-:Y:S01]  /*2980*/  @!P2 IMAD.MOV.U32 R4, RZ, RZ, 0x10 ;  /* 0x00000010ff04a424 */ /* 0x004fe200078e00ff */
[----:B---3--:R-:W-:Y:S06]  /*2990*/  @!P0 BRA `(.L_x_48) ;  /* 0x0000005000348947 */ /* 0x008fec0003800000 */
.L_x_121:
[----:B------:R-:W-:Y:S01]  /*29a0*/  ULEA UR8, UR5, UR6, 0x4 ;  /* 0x0000000605087291 */ /* 0x000fe2000f8e20ff */
[----:B------:R-:W-:Y:S01]  /*29b0*/  SEL R3, R6, R3, !P2 ;  /* 0x0000000306037207 */ /* 0x000fe20005000000 */
[----:B------:R-:W-:Y:S01]  /*29c0*/  UIADD3 UR9, UPT, UPT, UR4, 0x60, URZ ;  /* 0x0000006004097890 */ /* 0x000fe2000fffe0ff */
[----:B--2---:R-:W-:Y:S01]  /*29d0*/  LEA R2, R11, UR6, 0x3 ;  /* 0x000000060b027c11 */ /* 0x004fe2000f8e18ff */
[----:B------:R-:W-:Y:S01]  /*29e0*/  UIADD3 UR8, UPT, UPT, UR8, 0xf0, URZ ;  /* 0x000000f008087890 */ /* 0x000fe2000fffe0ff */
[----:B------:R-:W-:Y:S01]  /*29f0*/  SHF.L.U32 R5, R10, 0x1f, RZ ;  /* 0x0000001f0a057819 */ /* 0x000fe200000006ff */
[----:B------:R2:W-:Y:S01]  /*2a00*/  @!P2 SYNCS.ARRIVE.TRANS64.RED RZ, [R3+URZ], R4 ;  /* 0x0000000403ffa9a7 */ /* 0x0005e200080004ff */
[----:B------:R-:W-:Y:S01]  /*2a10*/  UIADD3 UR4, UPT, UPT, UR5, 0x1, URZ ;  /* 0x0000000105047890 */ /* 0x000fe2000fffe0ff */
[----:B------:R-:W-:-:S03]  /*2a20*/  VIADD R8, R8, 0x1 ;  /* 0x0000000108087836 */ /* 0x000fc60000000000 */
[----:B------:R-:W-:Y:S02]  /*2a30*/  UISETP.NE.AND UP0, UPT, UR4, 0x2, UPT ;  /* 0x000000020400788c */ /* 0x000fe4000bf05270 */
[----:B------:R-:W-:Y:S06]  /*2a40*/  UGETNEXTWORKID.BROADCAST [UR8], [UR9] ;  /* 0x00000000080073ca */ /* 0x000fec0008000100 */
[----:B------:R-:W-:Y:S01]  /*2a50*/  USEL UR7, URZ, 0x1, UP0 ;  /* 0x00000001ff077887 */ /* 0x000fe20008000000 */
[----:B------:R-:W-:Y:S01]  /*2a60*/  ISETP.NE.AND P0, PT, R8, 0x2, PT ;  /* 0x000000020800780c */ /* 0x000fe20003f05270 */
[----:B------:R-:W-:Y:S01]  /*2a70*/  USEL UR5, UR4, URZ, UP0 ;  /* 0x000000ff04057287 */ /* 0x000fe20008000000 */
[----:B------:R-:W3:Y:S03]  /*2a80*/  SYNCS.PHASECHK.TRANS64.TRYWAIT P1, [R2+URZ+0x60], R5 ;  /* 0x00006005020075a7 */ /* 0x000ee600080211ff */
[----:B------:R-:W-:Y:S01]  /*2a90*/  LOP3.LUT R12, R12, UR7, RZ, 0x3c, !PT ;  /* 0x000000070c0c7c12 */ /* 0x000fe2000f8e3cff */
[----:B--23--:R-:W-:Y:S07]  /*2aa0*/  @!P1 BRA `(.L_x_49) ;  /* 0x0000005000089947 */ /* 0x00cfee0003800000 */
.L_x_122:
[C---:B------:R-:W-:Y:S01]  /*2ab0*/  LEA R4, R11.reuse, UR6, 0x4 ;  /* 0x000000060b047c11 */ /* 0x040fe2000f8e20ff */
[----:B--2---:R-:W-:Y:S01]  /*2ac0*/  VIADD R2, R2, 0x70 ;  /* 0x0000007002027836 */ /* 0x004fe20000000000 */
[----:B------:R-:W-:Y:S01]  /*2ad0*/  SEL R8, R8, RZ, P0 ;  /* 0x000000ff08087207 */ /* 0x000fe20000000000 */
[----:B------:R-:W-:-:S03]  /*2ae0*/  VIADD R11, R11, 0x1 ;  /* 0x000000010b0b7836 */ /* 0x000fc60000000000 */
[----:B------:R-:W2:Y:S01]  /*2af0*/  LDS.128 R4, [R4+0xf0] ;  /* 0x0000f00004047984 */ /* 0x000ea20000000c00 */
[----:B------:R-:W-:Y:S02]  /*2b00*/  PRMT R2, RZ, 0x654, R2 ;  /* 0x00000654ff027816 */ /* 0x000fe40000000002 */
[C---:B------:R-:W-:Y:S01]  /*2b10*/  ISETP.NE.AND P1, PT, R11.reuse, 0x2, PT ;  /* 0x000000020b00780c */ /* 0x040fe20003f25270 */
[----:B------:R-:W-:Y:S01]  /*2b20*/  @!PT LDS RZ, [RZ] ;  /* 0x00000000fffff984 */ /* 0x000fe20000000800 */
[----:B------:R-:W-:Y:S01]  /*2b30*/  @!PT LDS RZ, [RZ] ;  /* 0x00000000fffff984 */ /* 0x000fe20000000800 */
[----:B------:R-:W-:Y:S01]  /*2b40*/  @!PT LDS RZ, [RZ] ;  /* 0x00000000fffff984 */ /* 0x000fe20000000800 */
[----:B------:R-:W-:Y:S01]  /*2b50*/  @!PT LDS RZ, [RZ] ;  /* 0x00000000fffff984 */ /* 0x000fe20000000800 */
[----:B------:R3:W-:Y:S06]  /*2b60*/  MEMBAR.ALL.CTA ;  /* 0x0000000000007992 */ /* 0x0007ec0000008000 */
[----:B---3--:R-:W3:Y:S01]  /*2b70*/  FENCE.VIEW.ASYNC.S ;  /* 0x00000000000073c6 */ /* 0x008ee20000000000 */
[----:B------:R-:W-:Y:S01]  /*2b80*/  SEL R11, R11, RZ, P1 ;  /* 0x000000ff0b0b7207 */ /* 0x000fe20000800000 */
[----:B---3--:R3:W-:Y:S01]  /*2b90*/  SYNCS.ARRIVE.TRANS64.RED.A1T0 RZ, [R2+URZ], RZ ;  /* 0x000000ff02ff79a7 */ /* 0x0087e200081004ff */
[----:B--2---:R-:W-:-:S02]  /*2ba0*/  LOP3.LUT P3, RZ, R6, 0x1, RZ, 0xc0, !PT ;  /* 0x0000000106ff7812 */ /* 0x004fc4000786c0ff */
[----:B------:R-:W-:-:S04]  /*2bb0*/  SEL R5, RZ, 0x1, P1 ;  /* 0x00000001ff057807 */ /* 0x000fc80000800000 */
[----:B------:R-:W-:Y:S02]  /*2bc0*/  LOP3.LUT R10, R10, R5, RZ, 0x3c, !PT ;  /* 0x000000050a0a7212 */ /* 0x000fe400078e3cff */
[----:B---3--:R-:W-:-:S04]  /*2bd0*/  SEL R2, RZ, 0x1, P0 ;  /* 0x00000001ff027807 */ /* 0x008fc80000000000 */
[----:B------:R-:W-:Y:S01]  /*2be0*/  LOP3.LUT R9, R9, R2, RZ, 0x3c, !PT ;  /* 0x0000000209097212 */ /* 0x000fe200078e3cff */
[----:B------:R-:W-:Y:S06]  /*2bf0*/  @P3 BRA `(.L_x_50) ;  /* 0xfffffffc002c3947 */ /* 0x000fec000383ffff */
[----:B------:R-:W-:Y:S01]  /*2c00*/  ULEA UR4, UR5, UR6, 0x3 ;  /* 0x0000000605047291 */ /* 0x000fe2000f8e18ff */
[----:B------:R-:W-:-:S08]  /*2c10*/  SHF.L.U32 R3, R12, 0x1f, RZ ;  /* 0x0000001f0c037819 */ /* 0x000fd000000006ff */
[----:B------:R-:W2:Y:S02]  /*2c20*/  SYNCS.PHASECHK.TRANS64 P0, [UR4+0x70], R3 ;  /* 0x00007003ff0075a7 */ /* 0x000ea40008001004 */
[----:B--2---:R-:W-:Y:S05]  /*2c30*/  @P0 BRA `(.L_x_51) ;  /* 0x0000000000080947 */ /* 0x004fea0003800000 */
[----:B------:R-:W2:Y:S02]  /*2c40*/  SYNCS.PHASECHK.TRANS64.TRYWAIT P0, [UR4+0x70], R3 ;  /* 0x00007003ff0075a7 */ /* 0x000ea40008001104 */
[----:B--2---:R-:W-:Y:S05]  /*2c50*/  @!P0 BRA `(.L_x_52) ;  /* 0x0000004c00b08947 */ /* 0x004fea0003800000 */
.L_x_51:
[----:B------:R-:W-:-:S04]  /*2c60*/  UIADD3 UR7, UPT, UPT, UR5, 0x1, URZ ;  /* 0x0000000105077890 */ /* 0x000fc8000fffe0ff */
[----:B------:R-:W-:-:S04]  /*2c70*/  UISETP.NE.AND UP0, UPT, UR7, 0x2, UPT ;  /* 0x000000020700788c */ /* 0x000fc8000bf05270 */
[----:B------:R-:W-:Y:S02]  /*2c80*/  USEL UR8, URZ, 0x1, UP0 ;  /* 0x00000001ff087887 */ /* 0x000fe40008000000 */
[----:B------:R-:W-:-:S04]  /*2c90*/  USEL UR7, UR7, URZ, UP0 ;  /* 0x000000ff07077287 */ /* 0x000fc80008000000 */
[----:B------:R-:W-:Y:S01]  /*2ca0*/  ULEA UR7, UR7, UR6, 0x3 ;  /* 0x0000000607077291 */ /* 0x000fe2000f8e18ff */
[----:B--2---:R-:W-:-:S04]  /*2cb0*/  LOP3.LUT R3, R12, UR8, RZ, 0x3c, !PT ;  /* 0x000000080c037c12 */ /* 0x004fc8000f8e3cff */
[----:B------:R-:W-:-:S04]  /*2cc0*/  SHF.L.U32 R0, R3, 0x1f, RZ ;  /* 0x0000001f03007819 */ /* 0x000fc800000006ff */
[----:B------:R-:W2:Y:S02]  /*2cd0*/  SYNCS.PHASECHK.TRANS64 P0, [UR7+0x70], R0 ;  /* 0x00007000ff0075a7 */ /* 0x000ea40008001007 */
[----:B-12---:R-:W-:Y:S05]  /*2ce0*/  @P0 EXIT ;  /* 0x000000000000094d */ /* 0x006fea0003800000 */
[----:B------:R-:W-:Y:S02]  /*2cf0*/  SHF.L.U32 R3, R3, 0x1f, RZ ;  /* 0x0000001f03037819 */ /* 0x000fe400000006ff */
[----:B------:R-:W-:-:S07]  /*2d00*/  MOV R0, UR7 ;  /* 0x0000000700007c02 */ /* 0x000fce0008000f00 */
.L_x_53:
[----:B-1----:R1:W2:Y:S02]  /*2d10*/  SYNCS.PHASECHK.TRANS64.TRYWAIT P0, [R0+URZ+0x70], R3 ;  /* 0x00007003000075a7 */ /* 0x0022a400080011ff */
[----:B--2---:R-:W-:Y:S05]  /*2d20*/  @!P0 NANOSLEEP.SYNCS 0x989680 ;  /* 0x009896800000895d */ /* 0x004fea0003900000 */
[----:B------:R-:W2:Y:S02]  /*2d30*/  @!P0 SYNCS.PHASECHK.TRANS64 P0, [R0+URZ+0x70], R3 ;  /* 0x00007003000085a7 */ /* 0x000ea400080010ff */
[----:B--2---:R-:W-:Y:S05]  /*2d40*/  @P0 EXIT ;  /* 0x000000000000094d */ /* 0x004fea0003800000 */
[----:B------:R-:W-:Y:S05]  /*2d50*/  BRA `(.L_x_53) ;  /* 0xfffffffc00ec7947 */ /* 0x000fea000383ffff */
.L_x_46:
[----:B------:R-:W-:Y:S05]  /*2d60*/  BRA.U UP4, `(.L_x_54) ;  /* 0x0000000d04d87547 */ /* 0x000fea000b800000 */
[----:B------:R-:W2:Y:S01]  /*2d70*/  S2UR UR7, SR_CgaCtaId ;  /* 0x00000000000779c3 */ /* 0x000ea20000008800 */
[----:B------:R-:W-:Y:S01]  /*2d80*/  UMOV UR4, 0x40 ;  /* 0x0000004000047882 */ /* 0x000fe20000000000 */
[----:B------:R-:W-:Y:S01]  /*2d90*/  NOP ;  /* 0x0000000000007918 */ /* 0x000fe20000000000 */
[----:B------:R-:W-:Y:S01]  /*2da0*/  UMOV UR6, 0x400 ;  /* 0x0000040000067882 */ /* 0x000fe20000000000 */
[----:B--2---:R-:W-:Y:S02]  /*2db0*/  ULEA UR5, UR7, UR4, 0x18 ;  /* 0x0000000407057291 */ /* 0x004fe4000f8ec0ff */
[----:B------:R-:W-:-:S07]  /*2dc0*/  ULEA UR6, UR7, UR6, 0x18 ;  /* 0x0000000607067291 */ /* 0x000fce000f8ec0ff */
[----:B------:R-:W2:Y:S02]  /*2dd0*/  LDS.U8 R0, [UR5+0x1c] ;  /* 0x00001c05ff007984 */ /* 0x000ea40008000000 */
[----:B--2---:R-:W-:-:S13]  /*2de0*/  ISETP.NE.AND P0, PT, R0, RZ, PT ;  /* 0x000000ff0000720c */ /* 0x004fda0003f05270 */
[----:B------:R-:W-:Y:S05]  /*2df0*/  @P0 BRA `(.L_x_55) ;  /* 0x0000000000580947 */ /* 0x000fea0003800000 */
[----:B------:R-:W-:-:S13]  /*2e00*/  ELECT P0, URZ, PT ;  /* 0x0000000000ff782f */ /* 0x000fda0003800000 */
[----:B------:R-:W-:Y:S05]  /*2e10*/  @!P0 BRA `(.L_x_56) ;  /* 0x0000000000608947 */ /* 0x000fea0003800000 */
[----:B------:R-:W-:Y:S01]  /*2e20*/  UMOV UR4, 0x10 ;  /* 0x0000001000047882 */ /* 0x000fe20000000000 */
[----:B------:R-:W-:Y:S01]  /*2e30*/  HFMA2 R0, -RZ, RZ, 0, 5.9604644775390625e-08 ;  /* 0x00000001ff007431 */ /* 0x000fe200000001ff */
[----:B------:R-:W-:-:S03]  /*2e40*/  MOV R3, 0xffff ;  /* 0x0000ffff00037802 */ /* 0x000fc60000000f00 */
[----:B------:R-:W-:Y:S04]  /*2e50*/  DEPBAR.LE SB2, 0x36 ;  /* 0x0000ad800000791a */ /* 0x000fe80000000000 */
[----:B------:R-:W2:Y:S02]  /*2e60*/  UTCATOMSWS.FIND_AND_SET.ALIGN UP0, UR4, UR4 ;  /* 0x00000004000475e3 */ /* 0x000ea40008000800 */
[----:B--2---:R-:W-:Y:S01]  /*2e70*/  MOV R4, UR4 ;  /* 0x0000000400047c02 */ /* 0x004fe20008000f00 */
[----:B------:R-:W-:Y:S06]  /*2e80*/  BRA.U UP0, `(.L_x_57) ;  /* 0x0000000100187547 */ /* 0x000fec000b800000 */
.L_x_58:
[----:B------:R-:W-:Y:S05]  /*2e90*/  NANOSLEEP 0x64 ;  /* 0x000000640000795d */ /* 0x000fea0003800000 */
[----:B------:R-:W-:-:S05]  /*2ea0*/  UMOV UR4, 0x10 ;  /* 0x0000001000047882 */ /* 0x000fca0000000000 */
[----:B------:R-:W-:Y:S04]  /*2eb0*/  DEPBAR.LE SB2, 0x36 ;  /* 0x0000ad800000791a */ /* 0x000fe80000000000 */
[----:B------:R-:W2:Y:S02]  /*2ec0*/  UTCATOMSWS.FIND_AND_SET.ALIGN UP0, UR4, UR4 ;  /* 0x00000004000475e3 */ /* 0x000ea40008000800 */
[----:B--2---:R-:W-:Y:S01]  /*2ed0*/  MOV R4, UR4 ;  /* 0x0000000400047c02 */ /* 0x004fe20008000f00 */
[----:B------:R-:W-:Y:S05]  /*2ee0*/  BRA.U !UP0, `(.L_x_58) ;  /* 0xfffffffd08e87547 */ /* 0x000fea000b83ffff */
.L_x_57:
[-C--:B------:R-:W-:Y:S02]  /*2ef0*/  SHF.L.U32 R3, R3, R4.reuse, RZ ;  /* 0x0000000403037219 */ /* 0x080fe400000006ff */
[----:B------:R-:W-:Y:S01]  /*2f00*/  SHF.L.U32 R0, R0, R4, RZ ;  /* 0x0000000400007219 */ /* 0x000fe200000006ff */
[----:B------:R-:W-:Y:S02]  /*2f10*/  IMAD.SHL.U32 R4, R4, 0x20, RZ ;  /* 0x0000002004047824 */ /* 0x000fe400078e00ff */
[----:B------:R2:W-:Y:S04]  /*2f20*/  ATOMS.OR RZ, [UR5+0x14], R3 ;  /* 0x00001403ffff798c */ /* 0x0005e8000b000005 */
[----:B------:R2:W-:Y:S04]  /*2f30*/  ATOMS.OR RZ, [UR5+0x18], R0 ;  /* 0x00001800ffff798c */ /* 0x0005e8000b000005 */
[----:B------:R2:W-:Y:S01]  /*2f40*/  STS [UR6+0x110], R4 ;  /* 0x00011004ff007988 */ /* 0x0005e20008000806 */
[----:B------:R-:W-:Y:S05]  /*2f50*/  BRA `(.L_x_56) ;  /* 0x0000000000107947 */ /* 0x000fea0003800000 */
.L_x_55:
[----:B------:R-:W-:Y:S02]  /*2f60*/  MOV R0, 0xffffffff ;  /* 0xffffffff00007802 */ /* 0x000fe40000000f00 */
[----:B------:R-:W-:-:S03]  /*2f70*/  MOV R4, 0x2fa0 ;  /* 0x00002fa000047802 */ /* 0x000fc60000000f00 */
[----:B------:R2:W-:Y:S04]  /*2f80*/  STS [UR6+0x110], R0 ;  /* 0x00011000ff007988 */ /* 0x0005e80008000806 */
[----:B-12--5:R-:W-:Y:S05]  /*2f90*/  CALL.REL.NOINC `($__internal_1_$__cuda_sm10x_tcgen05_guardrail_trap_phase_invalid_during_alloc) ;  /* 0x00000050006c7944 */ /* 0x026fea0003c00000 */
.L_x_56:
[----:B------:R-:W-:Y:S05]  /*2fa0*/  WARPSYNC.ALL ;  /* 0x0000000000007948 */ /* 0x000fea0003800000 */
[----:B------:R-:W3:Y:S01]  /*2fb0*/  S2UR UR4, SR_CgaCtaId ;  /* 0x00000000000479c3 */ /* 0x000ee20000008800 */
[----:B------:R-:W-:Y:S01]  /*2fc0*/  UMOV UR26, 0x400 ;  /* 0x00000400001a7882 */ /* 0x000fe20000000000 */
[----:B------:R-:W-:-:S06]  /*2fd0*/  NOP ;  /* 0x0000000000007918 */ /* 0x000fcc0000000000 */
[----:B------:R-:W-:Y:S06]  /*2fe0*/  BAR.ARV 0x6, 0xa0 ;  /* 0x0182800000007b1d */ /* 0x000fec0000002000 */
[----:B------:R-:W4:Y:S01]  /*2ff0*/  LDCU UR5, c[0x0][0x38c] ;  /* 0x00007180ff0577ac */ /* 0x000f220008000800 */
[----:B------:R-:W-:Y:S01]  /*3000*/  LOP3.LUT R2, R2, 0xffff, RZ, 0xc0, !PT ;  /* 0x0000ffff02027812 */ /* 0x000fe200078ec0ff */
[----:B------:R-:W-:Y:S01]  /*3010*/  IMAD.MOV.U32 R11, RZ, RZ, 0x1 ;  /* 0x00000001ff0b7424 */ /* 0x000fe200078e00ff */
[----:B------:R-:W-:Y:S01]  /*3020*/  CS2R R8, SRZ ;  /* 0x0000000000087805 */ /* 0x000fe2000001ff00 */
[----:B------:R-:W1:Y:S01]  /*3030*/  LDCU UR7, c[0x0][0x38c] ;  /* 0x00007180ff0777ac */ /* 0x000e620008000800 */
[----:B------:R-:W-:Y:S01]  /*3040*/  R2UR UR27, R2 ;  /* 0x00000000021b72ca */ /* 0x000fe200000e0000 */
[----:B------:R-:W-:Y:S01]  /*3050*/  IMAD.MOV.U32 R10, RZ, RZ, RZ ;  /* 0x000000ffff0a7224 */ /* 0x000fe200078e00ff */
[----:B------:R-:W-:Y:S01]  /*3060*/  UMOV UR30, URZ ;  /* 0x000000ff001e7c82 */ /* 0x000fe20008000000 */
[----:B------:R-:W-:Y:S01]  /*3070*/  UMOV UR24, URZ ;  /* 0x000000ff00187c82 */ /* 0x000fe20008000000 */
[----:B---3--:R-:W-:Y:S01]  /*3080*/  ULEA UR26, UR4, UR26, 0x18 ;  /* 0x0000001a041a7291 */ /* 0x008fe2000f8ec0ff */
[----:B------:R-:W-:Y:S01]  /*3090*/  UMOV UR38, 0x0 ;  /* 0x0000000000267882 */ /* 0x000fe20000000000 */
[----:B------:R-:W-:-:S02]  /*30a0*/  UMOV UR39, 0x4200490 ;  /* 0x0420049000277882 */ /* 0x000fc40000000000 */
[----:B------:R-:W-:Y:S02]  /*30b0*/  UIADD3 UR4, UPT, UPT, UR26, 0x4400, URZ ;  /* 0x000044001a047890 */ /* 0x000fe4000fffe0ff */
[----:B------:R-:W-:Y:S02]  /*30c0*/  UIADD3 UR6, UPT, UPT, UR26, 0xa400, URZ ;  /* 0x0000a4001a067890 */ /* 0x000fe4000fffe0ff */
[----:B----4-:R-:W-:Y:S01]  /*30d0*/  UIADD3 UR5, UPT, UPT, UR5, 0x7f, URZ ;  /* 0x0000007f05057890 */ /* 0x010fe2000fffe0ff */
[----:B--2---:R-:W2:Y:S01]  /*30e0*/  LDS R0, [UR26+0x110] ;  /* 0x0001101aff007984 */ /* 0x004ea20008000800 */
[----:B-1----:R-:W-:Y:S01]  /*30f0*/  UMOV UR36, 0x0 ;  /* 0x0000000000247882 */ /* 0x002fe20000000000 */
[----:B------:R-:W-:Y:S01]  /*3100*/  UMOV UR37, 0x4200490 ;  /* 0x0420049000257882 */ /* 0x000fe20000000000 */
[----:B------:R-:W-:Y:S02]  /*3110*/  USHF.R.S32.HI UR40, URZ, 0x1f, UR5 ;  /* 0x0000001fff287899 */ /* 0x000fe40008011405 */
[----:B------:R-:W-:-:S02]  /*3120*/  UISETP.GE.AND UP4, UPT, UR7, 0x1, UPT ;  /* 0x000000010700788c */ /* 0x000fc4000bf86270 */
[----:B------:R-:W-:Y:S02]  /*3130*/  ULEA.HI UR40, UR40, UR5, URZ, 0x7 ;  /* 0x0000000528287291 */ /* 0x000fe4000f8f38ff */
[----:B------:R-:W-:Y:S02]  /*3140*/  USHF.R.U32.HI UR5, URZ, 0x4, UR4 ;  /* 0x00000004ff057899 */ /* 0x000fe40008011604 */
[----:B------:R-:W-:Y:S02]  /*3150*/  USHF.R.S32.HI UR40, URZ, 0x7, UR40 ;  /* 0x00000007ff287899 */ /* 0x000fe40008011428 */
[----:B------:R-:W-:Y:S02]  /*3160*/  USHF.R.U32.HI UR4, URZ, 0x4, UR6 ;  /* 0x00000004ff047899 */ /* 0x000fe40008011606 */
[----:B------:R-:W-:Y:S02]  /*3170*/  UISETP.LT.AND UP0, UPT, UR40, 0x1, UPT ;  /* 0x000000012800788c */ /* 0x000fe4000bf01270 */
[----:B------:R-:W-:-:S02]  /*3180*/  ULOP3.LUT UR5, UR5, 0x3fff, URZ, 0xc0, !UPT ;  /* 0x00003fff05057892 */ /* 0x000fc4000f8ec0ff */
[----:B------:R-:W-:Y:S02]  /*3190*/  ULOP3.LUT UR4, UR4, 0x3fff, URZ, 0xc0, !UPT ;  /* 0x00003fff04047892 */ /* 0x000fe4000f8ec0ff */
[----:B------:R-:W-:Y:S02]  /*31a0*/  USEL UR41, UR40, 0x1, !UP0 ;  /* 0x0000000128297887 */ /* 0x000fe4000c000000 */
[----:B------:R-:W-:Y:S02]  /*31b0*/  ULOP3.LUT UR28, UR5, 0x10000, URZ, 0xfc, !UPT ;  /* 0x00010000051c7892 */ /* 0x000fe4000f8efcff */
[----:B------:R-:W-:Y:S02]  /*31c0*/  ULOP3.LUT UR29, UR4, 0x10000, URZ, 0xfc, !UPT ;  /* 0x00010000041d7892 */ /* 0x000fe4000f8efcff */
[----:B------:R-:W-:Y:S01]  /*31d0*/  UIADD3 UR41, UPT, UPT, -UR41, URZ, URZ ;  /* 0x000000ff29297290 */ /* 0x000fe2000fffe1ff */
[----:B------:R-:W-:Y:S01]  /*31e0*/  UMOV UR34, 0x0 ;  /* 0x0000000000227882 */ /* 0x000fe20000000000 */
[----:B------:R-:W-:Y:S01]  /*31f0*/  UMOV UR35, 0x4200490 ;  /* 0x0420049000237882 */ /* 0x000fe20000000000 */
[----:B------:R-:W-:Y:S01]  /*3200*/  UMOV UR32, 0x0 ;  /* 0x0000000000207882 */ /* 0x000fe20000000000 */
[----:B------:R-:W-:Y:S01]  /*3210*/  UMOV UR33, 0x4200490 ;  /* 0x0420049000217882 */ /* 0x000fe20000000000 */
[----:B--2---:R-:W-:-:S15]  /*3220*/  R2UR UR42, R0 ;  /* 0x00000000002a72ca */ /* 0x004fde00000e0000 */
.L_x_65:
[----:B------:R-:W-:Y:S02]  /*3230*/  LEA R0, R10, UR26, 0x3 ;  /* 0x0000001a0a007c11 */ /* 0x000fe4000f8e18ff */
[----:B------:R-:W-:Y:S02]  /*3240*/  SHF.L.U32 R5, R9, 0x1f, RZ ;  /* 0x0000001f09057819 */ /* 0x000fe400000006ff */
[----:B------:R-:W-:Y:S01]  /*3250*/  PLOP3.LUT P0, PT, PT, PT, UP4, 0x80, 0x8 ;  /* 0x000000000008781c */ /* 0x000fe20003f0f048 */
[----:B------:R-:W-:Y:S01]  /*3260*/  VIADD R3, R0, 0x70 ;  /* 0x0000007000037836 */ /* 0x000fe20000000000 */
[----:B-1----:R-:W1:Y:S02]  /*3270*/  SYNCS.PHASECHK.TRANS64.TRYWAIT P1, [R0+URZ+0x60], R5 ;  /* 0x00006005000075a7 */ /* 0x002e6400080211ff */
[----:B-1-3--:R-:W-:Y:S09]  /*3280*/  @!P1 BRA `(.L_x_59) ;  /* 0x00000048003c9947 */ /* 0x00aff20003800000 */
.L_x_124:
[----:B------:R-:W-:Y:S01]  /*3290*/  LEA R4, R10, UR26, 0x4 ;  /* 0x0000001a0a047c11 */ /* 0x000fe2000f8e20ff */
[----:B------:R-:W-:Y:S01]  /*32a0*/  @UP4 ULEA UR4, UR24, UR26, 0x3 ;  /* 0x0000001a18044291 */ /* 0x000fe2000f8e18ff */
[----:B------:R-:W-:Y:S01]  /*32b0*/  PLOP3.LUT P2, PT, PT, PT, PT, 0x80, 0x8 ;  /* 0x000000000008781c */ /* 0x000fe20003f4f070 */
[----:B------:R-:W-:Y:S01]  /*32c0*/  ULEA UR31, UR30, UR26, 0x3 ;  /* 0x0000001a1e1f7291 */ /* 0x000fe2000f8e18ff */
[----:B------:R-:W-:Y:S02]  /*32d0*/  PRMT R3, RZ, 0x654, R3 ;  /* 0x00000654ff037816 */ /* 0x000fe40000000003 */
[----:B-1----:R-:W1:Y:S01]  /*32e0*/  LDS.128 R4, [R4+0xf0] ;  /* 0x0000f00004047984 */ /* 0x002e620000000c00 */
[----:B------:R-:W-:Y:S02]  /*32f0*/  @P0 SHF.L.U32 R2, R8, 0x1f, RZ ;  /* 0x0000001f08020819 */ /* 0x000fe400000006ff */
[----:B------:R-:W-:Y:S01]  /*3300*/  SHF.L.U32 R0, R11, 0x1f, RZ ;  /* 0x0000001f0b007819 */ /* 0x000fe200000006ff */
[----:B------:R-:W-:Y:S01]  /*3310*/  @!PT LDS RZ, [RZ] ;  /* 0x00000000fffff984 */ /* 0x000fe20000000800 */
[----:B------:R-:W-:Y:S01]  /*3320*/  @!PT LDS RZ, [RZ] ;  /* 0x00000000fffff984 */ /* 0x000fe20000000800 */
[----:B------:R-:W-:Y:S01]  /*3330*/  @!PT LDS RZ, [RZ] ;  /* 0x00000000fffff984 */ /* 0x000fe20000000800 */
[----:B------:R-:W-:Y:S01]  /*3340*/  @!PT LDS RZ, [RZ] ;  /* 0x00000000fffff984 */ /* 0x000fe20000000800 */
[----:B------:R2:W-:Y:S06]  /*3350*/  MEMBAR.ALL.CTA ;  /* 0x0000000000007992 */ /* 0x0005ec0000008000 */
[----:B--2---:R-:W2:Y:S02]  /*3360*/  FENCE.VIEW.ASYNC.S ;  /* 0x00000000000073c6 */ /* 0x004ea40000000000 */
[----:B--2---:R2:W-:Y:S01]  /*3370*/  SYNCS.ARRIVE.TRANS64.RED.A1T0 RZ, [R3+URZ], RZ ;  /* 0x000000ff03ff79a7 */ /* 0x0045e200081004ff */
[----:B------:R2:W3:Y:S01]  /*3380*/  @P0 SYNCS.PHASECHK.TRANS64.TRYWAIT P2, [UR4], R2 ;  /* 0x00000002ff0005a7 */ /* 0x0004e20008041104 */
[----:B------:R-:W-:Y:S01]  /*3390*/  ULEA.HI UR4, UR30, UR30, URZ, 0x1 ;  /* 0x0000001e1e047291 */ /* 0x000fe2000f8f08ff */
[----:B-1----:R-:W-:-:S03]  /*33a0*/  LOP3.LUT P1, RZ, R6, 0x1, RZ, 0xc0, !PT ;  /* 0x0000000106ff7812 */ /* 0x002fc6000782c0ff */
[----:B------:R-:W-:Y:S02]  /*33b0*/  USHF.L.U32 UR11, UR4, 0x6, URZ ;  /* 0x00000006040b7899 */ /* 0x000fe400080006ff */
[----:B------:R-:W-:Y:S02]  /*33c0*/  ULOP3.LUT UR4, UR4, 0xffe, URZ, 0xc0, !UPT ;  /* 0x00000ffe04047892 */ /* 0x000fe4000f8ec0ff */
[----:B------:R-:W-:Y:S02]  /*33d0*/  ULOP3.LUT UR11, UR11, 0xffffff80, URZ, 0xc0, !UPT ;  /* 0xffffff800b0b7892 */ /* 0x000fe4000f8ec0ff */
[----:B------:R-:W-:Y:S02]  /*33e0*/  UIADD3 UR4, UPT, UPT, -UR4, UR30, URZ ;  /* 0x0000001e04047290 */ /* 0x000fe4000fffe1ff */
[----:B------:R-:W-:Y:S01]  /*33f0*/  UIADD3 UR11, UPT, UPT, UR42, UR11, URZ ;  /* 0x0000000b2a0b7290 */ /* 0x000fe2000fffe0ff */
[----:B------:R-:W1:Y:S03]  /*3400*/  SYNCS.PHASECHK.TRANS64.TRYWAIT P0, [UR31+0xa0], R0 ;  /* 0x0000a000ff0075a7 */ /* 0x000e66000800111f */
[----:B------:R-:W-:Y:S01]  /*3410*/  ULEA UR11, UR4, UR11, 0x14 ;  /* 0x0000000b040b7291 */ /* 0x000fe2000f8ea0ff */
[----:B-123--:R-:W-:Y:S11]  /*3420*/  @!P0 BRA `(.L_x_60) ;  /* 0x0000004400e88947 */ /* 0x00eff60003800000 */
.L_x_126:
[----:B------:R-:W-:Y:S01]  /*3430*/  IADD3 R10, PT, PT, R10, 0x1, RZ ;  /* 0x000000010a0a7810 */ /* 0x000fe20007ffe0ff */
[----:B------:R-:W-:Y:S06]  /*3440*/  BRA.U !UP4, `(.L_x_61) ;  /* 0x000000010cc07547 */ /* 0x000fec000b800000 */
[----:B------:R-:W-:Y:S01]  /*3450*/  UPLOP3.LUT UP2, UPT, UPT, UPT, UPT, 0x40, 0x4 ;  /* 0x000000000004789c */ /* 0x000fe20003f4e870 */
[----:B------:R-:W-:Y:S01]  /*3460*/  UMOV UR23, UR41 ;  /* 0x0000002900177c82 */ /* 0x000fe20008000000 */
[----:B------:R-:W-:Y:S01]  /*3470*/  UMOV UR22, UR40 ;  /* 0x0000002800167c82 */ /* 0x000fe20008000000 */
[----:B------:R-:W-:-:S08]  /*3480*/  UMOV UR10, UR24 ;  /* 0x00000018000a7c82 */ /* 0x000fd00008000000 */
.L_x_64:
[----:B------:R-:W-:Y:S02]  /*3490*/  UIADD3 UR23, UPT, UPT, UR23, 0x1, URZ ;  /* 0x0000000117177890 */ /* 0x000fe4000fffe0ff */
[----:B--2---:R-:W-:Y:S02]  /*34a0*/  ULEA UR5, UR10, UR26, 0x3 ;  /* 0x0000001a0a057291 */ /* 0x004fe4000f8e18ff */
[----:B------:R-:W-:Y:S01]  /*34b0*/  UISETP.NE.AND UP3, UPT, UR23, URZ, UPT ;  /* 0x000000ff1700728c */ /* 0x000fe2000bf65270 */
[----:B---3--:R-:W-:Y:S10]  /*34c0*/  @P2 BRA `(.L_x_62) ;  /* 0x00000000000c2947 */ /* 0x008ff40003800000 */
[----:B-1----:R-:W-:Y:S04]  /*34d0*/  SHF.L.U32 R3, R8, 0x1f, RZ ;  /* 0x0000001f08037819 */ /* 0x002fe800000006ff */
[----:B------:R-:W1:Y:S02]  /*34e0*/  SYNCS.PHASECHK.TRANS64.TRYWAIT P0, [UR5], R3 ;  /* 0x00000003ff0075a7 */ /* 0x000e640008001105 */
[----:B-1----:R-:W-:Y:S05]  /*34f0*/  @!P0 BRA `(.L_x_63) ;  /* 0x0000004400cc8947 */ /* 0x002fea0003800000 */
.L_x_62:
[----:B------:R-:W-:Y:S01]  /*3500*/  UISETP.NE.AND UP0, UPT, UR22, 0x1, UPT ;  /* 0x000000011600788c */ /* 0x000fe2000bf05270 */
[----:B------:R-:W-:Y:S01]  /*3510*/  PLOP3.LUT P2, PT, PT, PT, PT, 0x80, 0x8 ;  /* 0x000000000008781c */ /* 0x000fe20003f4f070 */
[----:B------:R-:W-:Y:S02]  /*3520*/  UIADD3 UR4, UPT, UPT, UR10, 0x1, URZ ;  /* 0x000000010a047890 */ /* 0x000fe4000fffe0ff */
[----:B------:R-:W-:Y:S02]  /*3530*/  UIADD3 UR25, UPT, UPT, UR5, 0x18, URZ ;  /* 0x0000001805197890 */ /* 0x000fe4000fffe0ff */
[----:B------:R-:W-:Y:S01]  /*3540*/  UISETP.NE.AND UP1, UPT, UR4, 0x3, UPT ;  /* 0x000000030400788c */ /* 0x000fe2000bf25270 */
[----:B------:R-:W-:Y:S01]  /*3550*/  PLOP3.LUT P0, PT, PT, PT, UP0, 0x80, 0x8 ;  /* 0x000000000008781c */ /* 0x000fe20003f0f008 */
[----:B------:R-:W-:Y:S02]  /*3560*/  UIADD3 UR22, UPT, UPT, UR22, -0x1, URZ ;  /* 0xffffffff16167890 */ /* 0x000fe4000fffe0ff */
[----:B------:R-:W-:Y:S02]  /*3570*/  USEL UR6, URZ, 0x1, UP1 ;  /* 0x00000001ff067887 */ /* 0x000fe40008800000 */
[----:B------:R-:W-:Y:S01]  /*3580*/  USEL UR24, UR4, URZ, UP1 ;  /* 0x000000ff04187287 */ /* 0x000fe20008800000 */
[----:B------:R-:W-:Y:S01]  /*3590*/  UMOV UR7, 0x40004040 ;  /* 0x4000404000077882 */ /* 0x000fe20000000000 */
[----:B------:R-:W-:Y:S02]  /*35a0*/  UMOV UR5, 0x40004040 ;  /* 0x4000404000057882 */ /* 0x000fe40000000000 */
[----:B------:R-:W-:Y:S01]  /*35b0*/  @UP0 ULEA UR4, UR24, UR26, 0x3 ;  /* 0x0000001a18040291 */ /* 0x000fe2000f8e18ff */
[----:B------:R-:W-:Y:S01]  /*35c0*/  LOP3.LUT R8, R8, UR6, RZ, 0x3c, !PT ;  /* 0x0000000608087c12 */ /* 0x000fe2000f8e3cff */
[----:B------:R-:W-:Y:S01]  /*35d0*/  ULEA UR6, UR10, UR29, 0xa ;  /* 0x0000001d0a067291 */ /* 0x000fe2000f8e50ff */
[----:B------:R-:W-:Y:S02]  /*35e0*/  UMOV UR21, 0x40004040 ;  /* 0x4000404000157882 */ /* 0x000fe40000000000 */
[----:B-1----:R-:W-:Y:S01]  /*35f0*/  @P0 SHF.L.U32 R0, R8, 0x1f, RZ ;  /* 0x0000001f08000819 */ /* 0x002fe200000006ff */
[----:B------:R-:W-:Y:S02]  /*3600*/  UIADD3 UR20, UPT, UPT, UR6, 0x2, URZ ;  /* 0x0000000206147890 */ /* 0x000fe4000fffe0ff */
[----:B------:R-:W-:Y:S01]  /*3610*/  UIADD3 UR16, UPT, UPT, UR6, 0x4, URZ ;  /* 0x0000000406107890 */ /* 0x000fe2000fffe0ff */
[----:B------:R2:W3:Y:S01]  /*3620*/  @P0 SYNCS.PHASECHK.TRANS64.TRYWAIT P2, [UR4], R0 ;  /* 0x00000000ff0005a7 */ /* 0x0004e20008041104 */
[----:B------:R-:W-:Y:S02]  /*3630*/  ULEA UR4, UR10, UR28, 0x9 ;  /* 0x0000001c0a047291 */ /* 0x000fe4000f8e48ff */
[----:B------:R-:W-:Y:S02]  /*3640*/  UIADD3 UR12, UPT, UPT, UR6, 0x6, URZ ;  /* 0x00000006060c7890 */ /* 0x000fe4000fffe0ff */
[----:B------:R-:W-:Y:S02]  /*3650*/  UIADD3 UR18, UPT, UPT, UR4, 0x2, URZ ;  /* 0x0000000204127890 */ /* 0x000fe4000fffe0ff */
[----:B------:R-:W-:Y:S02]  /*3660*/  UIADD3 UR14, UPT, UPT, UR4, 0x4, URZ ;  /* 0x00000004040e7890 */ /* 0x000fe4000fffe0ff */
[----:B------:R-:W-:Y:S01]  /*3670*/  UIADD3 UR8, UPT, UPT, UR4, 0x6, URZ ;  /* 0x0000000604087890 */ /* 0x000fe2000fffe0ff */
[----:B------:R2:W-:Y:S01]  /*3680*/  UTCQMMA gdesc[UR4], gdesc[UR6], tmem[UR11], tmem[UR38], idesc[UR39], UP2 ;  /* 0x00ff2606040075ea */ /* 0x0005e2000900030b */
[----:B------:R-:W-:Y:S01]  /*3690*/  UPLOP3.LUT UP2, UPT, UPT, UPT, UPT, 0x80, 0x8 ;  /* 0x000000000008789c */ /* 0x000fe20003f4f070 */
[----:B------:R-:W-:Y:S01]  /*36a0*/  UMOV UR19, 0x40004040 ;  /* 0x4000404000137882 */ /* 0x000fe20000000000 */
[----:B------:R-:W-:Y:S01]  /*36b0*/  UMOV UR17, 0x40004040 ;  /* 0x4000404000117882 */ /* 0x000fe20000000000 */
[----:B------:R2:W-:Y:S01]  /*36c0*/  UTCQMMA gdesc[UR18], gdesc[UR20], tmem[UR11], tmem[UR36], idesc[UR37], UPT ;  /* 0x00ff2414120075ea */ /* 0x0005e2000b80030b */
[----:B------:R-:W-:Y:S01]  /*36d0*/  UMOV UR15, 0x40004040 ;  /* 0x40004040000f7882 */ /* 0x000fe20000000000 */
[----:B------:R-:W-:Y:S01]  /*36e0*/  UMOV UR13, 0x40004040 ;  /* 0x40004040000d7882 */ /* 0x000fe20000000000 */
[----:B------:R-:W-:Y:S01]  /*36f0*/  UMOV UR9, 0x40004040 ;  /* 0x4000404000097882 */ /* 0x000fe20000000000 */
[----:B------:R2:W-:Y:S01]  /*3700*/  UTCQMMA gdesc[UR14], gdesc[UR16], tmem[UR11], tmem[UR34], idesc[UR35], UPT ;  /* 0x00ff22100e0075ea */ /* 0x0005e2000b80030b */
[----:B------:R2:W-:Y:S01]  /*3710*/  UTCQMMA gdesc[UR8], gdesc[UR12], tmem[UR11], tmem[UR32], idesc[UR33], UPT ;  /* 0x00ff200c080075ea */ /* 0x0005e2000b80030b */
[----:B------:R2:W-:Y:S01]  /*3720*/  UTCBAR.MULTICAST [UR25], URZ, UR27 ;  /* 0x000000ff190073e9 */ /* 0x0005e2000800081b */
[----:B------:R-:W-:Y:S01]  /*3730*/  UMOV UR10, UR24 ;  /* 0x00000018000a7c82 */ /* 0x000fe20008000000 */
[----:B------:R-:W-:Y:S05]  /*3740*/  BRA.U UP3, `(.L_x_64) ;  /* 0xfffffffd03507547 */ /* 0x000fea000b83ffff */
.L_x_61:
[----:B--2---:R-:W-:Y:S01]  /*3750*/  UIADD3 UR4, UPT, UPT, UR30, 0x1, URZ ;  /* 0x000000011e047890 */ /* 0x004fe2000fffe0ff */
[C---:B------:R-:W-:Y:S01]  /*3760*/  ISETP.NE.AND P0, PT, R10.reuse, 0x2, PT ;  /* 0x000000020a00780c */ /* 0x040fe20003f05270 */
[----:B------:R-:W-:Y:S02]  /*3770*/  UIADD3 UR5, UPT, UPT, UR31, 0x80, URZ ;  /* 0x000000801f057890 */ /* 0x000fe4000fffe0ff */
[----:B------:R-:W-:Y:S01]  /*3780*/  UISETP.NE.AND UP0, UPT, UR4, 0x4, UPT ;  /* 0x000000040400788c */ /* 0x000fe2000bf05270 */
[----:B-1----:R-:W-:Y:S02]  /*3790*/  SEL R0, RZ, 0x1, P0 ;  /* 0x00000001ff007807 */ /* 0x002fe40000000000 */
[----:B------:R-:W-:Y:S01]  /*37a0*/  SEL R10, R10, RZ, P0 ;  /* 0x000000ff0a0a7207 */ /* 0x000fe20000000000 */
[----:B------:R-:W-:Y:S01]  /*37b0*/  USEL UR6, URZ, 0x1, UP0 ;  /* 0x00000001ff067887 */ /* 0x000fe20008000000 */
[----:B------:R-:W-:Y:S01]  /*37c0*/  LOP3.LUT R9, R9, R0, RZ, 0x3c, !PT ;  /* 0x0000000009097212 */ /* 0x000fe200078e3cff */
[----:B------:R-:W-:Y:S01]  /*37d0*/  USEL UR30, UR4, URZ, UP0 ;  /* 0x000000ff041e7287 */ /* 0x000fe20008000000 */
[----:B------:R1:W-:Y:S03]  /*37e0*/  UTCBAR [UR5], URZ ;  /* 0x000000ff050073e9 */ /* 0x0003e600080000ff */
[----:B------:R-:W-:Y:S01]  /*37f0*/  LOP3.LUT R11, R11, UR6, RZ, 0x3c, !PT ;  /* 0x000000060b0b7c12 */ /* 0x000fe2000f8e3cff */
[----:B------:R-:W-:Y:S07]  /*3800*/  @P1 BRA `(.L_x_65) ;  /* 0xfffffff800881947 */ /* 0x000fee000383ffff */
[----:B------:R-:W2:Y:S01]  /*3810*/  S2UR UR8, SR_CgaCtaId ;  /* 0x00000000000879c3 */ /* 0x000ea20000008800 */
[----:B------:R-:W-:Y:S01]  /*3820*/  ELECT P0, URZ, PT ;  /* 0x0000000000ff782f */ /* 0x000fe20003800000 */
[----:B------:R-:W-:Y:S01]  /*3830*/  IMAD.MOV.U32 R0, RZ, RZ, 0x1 ;  /* 0x00000001ff007424 */ /* 0x000fe200078e00ff */
[----:B------:R-:W-:Y:S01]  /*3840*/  UIADD3 UR26, UPT, UPT, UR26, 0xa0, URZ ;  /* 0x000000a01a1a7890 */ /* 0x000fe2000fffe0ff */
[----:B------:R-:W-:Y:S01]  /*3850*/  SHF.L.U32 R3, R11, 0x1f, RZ ;  /* 0x0000001f0b037819 */ /* 0x000fe200000006ff */
[----:B------:R-:W-:-:S03]  /*3860*/  UMOV UR4, 0x40 ;  /* 0x0000004000047882 */ /* 0x000fc60000000000 */
[----:B------:R-:W-:Y:S01]  /*3870*/  UVIRTCOUNT.DEALLOC.SMPOOL 0x80 ;  /* 0x000000800000784c */ /* 0x000fe20000000000 */
[----:B--2---:R-:W-:Y:S02]  /*3880*/  ULEA UR8, UR8, UR4, 0x18 ;  /* 0x0000000408087291 */ /* 0x004fe4000f8ec0ff */
[----:B------:R-:W-:-:S07]  /*3890*/  ULEA UR4, UR30, UR26, 0x3 ;  /* 0x0000001a1e047291 */ /* 0x000fce000f8e18ff */
[----:B------:R2:W-:Y:S02]  /*38a0*/  @P0 STS.U8 [UR8+0x1c], R0 ;  /* 0x00001c00ff000988 */ /* 0x0005e40008000008 */
[----:B------:R-:W4:Y:S02]  /*38b0*/  SYNCS.PHASECHK.TRANS64.TRYWAIT P0, [UR4], R3 ;  /* 0x00000003ff0075a7 */ /* 0x000f240008001104 */
[----:B--2-4-:R-:W-:Y:S05]  /*38c0*/  @!P0 BRA `(.L_x_66) ;  /* 0x0000004000f08947 */ /* 0x014fea0003800000 */
.L_x_129:
[----:B------:R-:W-:-:S04]  /*38d0*/  UIADD3 UR4, UPT, UPT, UR30, 0x1, URZ ;  /* 0x000000011e047890 */ /* 0x000fc8000fffe0ff */
[----:B------:R-:W-:-:S04]  /*38e0*/  UISETP.NE.AND UP0, UPT, UR4, 0x4, UPT ;  /* 0x000000040400788c */ /* 0x000fc8000bf05270 */
[----:B------:R-:W-:Y:S02]  /*38f0*/  USEL UR6, URZ, 0x1, UP0 ;  /* 0x00000001ff067887 */ /* 0x000fe40008000000 */
[----:B------:R-:W-:-:S04]  /*3900*/  USEL UR4, UR4, URZ, UP0 ;  /* 0x000000ff04047287 */ /* 0x000fc80008000000 */
[----:B-1----:R-:W-:Y:S01]  /*3910*/  ULEA UR5, UR4, UR26, 0x3 ;  /* 0x0000001a04057291 */ /* 0x002fe2000f8e18ff */
[----:B------:R-:W-:-:S04]  /*3920*/  LOP3.LUT R2, R11, UR6, RZ, 0x3c, !PT ;  /* 0x000000060b027c12 */ /* 0x000fc8000f8e3cff */
[----:B--2---:R-:W-:-:S04]  /*3930*/  SHF.L.U32 R3, R2, 0x1f, RZ ;  /* 0x0000001f02037819 */ /* 0x004fc800000006ff */
[----:B------:R-:W1:Y:S02]  /*3940*/  SYNCS.PHASECHK.TRANS64.TRYWAIT P0, [UR5], R3 ;  /* 0x00000003ff0075a7 */ /* 0x000e640008001105 */
[----:B-1----:R-:W-:Y:S05]  /*3950*/  @!P0 BRA `(.L_x_67) ;  /* 0x0000004000e48947 */ /* 0x002fea0003800000 */
.L_x_131:
        /* <DEDUP_REMOVED lines=9> */
.L_x_133:
[----:B------:R-:W-:-:S04]  /*39f0*/  UIADD3 UR4, UPT, UPT, UR4, 0x1, URZ ;  /* 0x0000000104047890 */ /* 0x000fc8000fffe0ff */
[----:B------:R-:W-:-:S04]  /*3a00*/  UISETP.NE.AND UP0, UPT, UR4, 0x4, UPT ;  /* 0x000000040400788c */ /* 0x000fc8000bf05270 */
[----:B------:R-:W-:Y:S02]  /*3a10*/  USEL UR5, URZ, 0x1, UP0 ;  /* 0x00000001ff057887 */ /* 0x000fe40008000000 */
[----:B------:R-:W-:-:S04]  /*3a20*/  USEL UR4, UR4, URZ, UP0 ;  /* 0x000000ff04047287 */ /* 0x000fc80008000000 */
[----:B------:R-:W-:Y:S01]  /*3a30*/  ULEA UR4, UR4, UR26, 0x3 ;  /* 0x0000001a04047291 */ /* 0x000fe2000f8e18ff */
[----:B-1----:R-:W-:-:S04]  /*3a40*/  LOP3.LUT R3, R2, UR5, RZ, 0x3c, !PT ;  /* 0x0000000502037c12 */ /* 0x002fc8000f8e3cff */
[----:B------:R-:W-:-:S04]  /*3a50*/  SHF.L.U32 R3, R3, 0x1f, RZ ;  /* 0x0000001f03037819 */ /* 0x000fc800000006ff */
[----:B------:R-:W1:Y:S02]  /*3a60*/  SYNCS.PHASECHK.TRANS64.TRYWAIT P0, [UR4], R3 ;  /* 0x00000003ff0075a7 */ /* 0x000e640008001104 */
[----:B-1----:R-:W-:Y:S05]  /*3a70*/  @!P0 BRA `(.L_x_69) ;  /* 0x0000004000cc8947 */ /* 0x002fea0003800000 */
.L_x_135:
[----:B------:R-:W-:Y:S01]  /*3a80*/  NOP ;  /* 0x0000000000007918 */ /* 0x000fe20000000000 */
[----:B-1----:R-:W1:Y:S01]  /*3a90*/  LDS R0, [UR8+0x14] ;  /* 0x00001408ff007984 */ /* 0x002e620008000800 */
[----:B------:R-:W-:Y:S01]  /*3aa0*/  ULOP3.LUT UR4, UR42, 0xffff, URZ, 0xc0, !UPT ;  /* 0x0000ffff2a047892 */ /* 0x000fe2000f8ec0ff */
[----:B------:R-:W-:Y:S01]  /*3ab0*/  UMOV UR5, 0xffff ;  /* 0x0000ffff00057882 */ /* 0x000fe20000000000 */
[----:B------:R-:W-:Y:S02]  /*3ac0*/  UMOV UR6, 0x1 ;  /* 0x0000000100067882 */ /* 0x000fe40000000000 */
[----:B------:R-:W-:-:S04]  /*3ad0*/  USHF.R.U32.HI UR4, URZ, 0x5, UR4 ;  /* 0x00000005ff047899 */ /* 0x000fc80008011604 */
[----:B------:R-:W-:Y:S02]  /*3ae0*/  USHF.L.U32 UR5, UR5, UR4, URZ ;  /* 0x0000000405057299 */ /* 0x000fe400080006ff */
[----:B------:R-:W-:-:S04]  /*3af0*/  USHF.L.U32 UR4, UR6, UR4, URZ ;  /* 0x0000000406047299 */ /* 0x000fc800080006ff */
[----:B-1----:R-:W-:-:S04]  /*3b00*/  LOP3.LUT R0, R0, UR5, RZ, 0xc0, !PT ;  /* 0x0000000500007c12 */ /* 0x002fc8000f8ec0ff */
[----:B------:R-:W-:-:S13]  /*3b10*/  ISETP.NE.AND P0, PT, R0, UR5, PT ;  /* 0x0000000500007c0c */ /* 0x000fda000bf05270 */
[----:B------:R-:W-:Y:S05]  /*3b20*/  @P0 BRA `(.L_x_70) ;  /* 0x0000000000580947 */ /* 0x000fea0003800000 */
[----:B------:R-:W1:Y:S02]  /*3b30*/  LDS R0, [UR8+0x18] ;  /* 0x00001808ff007984 */ /* 0x000e640008000800 */
[----:B-1----:R-:W-:-:S04]  /*3b40*/  LOP3.LUT R0, R0, UR4, RZ, 0xc0, !PT ;  /* 0x0000000400007c12 */ /* 0x002fc8000f8ec0ff */
[----:B------:R-:W-:-:S13]  /*3b50*/  ISETP.NE.AND P0, PT, R0, UR4, PT ;  /* 0x0000000400007c0c */ /* 0x000fda000bf05270 */
[----:B------:R-:W-:Y:S05]  /*3b60*/  @P0 BRA `(.L_x_71) ;  /* 0x00000000003c0947 */ /* 0x000fea0003800000 */
[----:B------:R-:W1:Y:S01]  /*3b70*/  S2R R2, SR_LANEID ;  /* 0x0000000000027919 */ /* 0x000e620000000000 */
[----:B------:R-:W-:Y:S01]  /*3b80*/  ULOP3.LUT UR5, URZ, UR5, URZ, 0x33, !UPT ;  /* 0x00000005ff057292 */ /* 0x000fe2000f8e33ff */
[----:B------:R-:W-:Y:S01]  /*3b90*/  LOP3.LUT R4, RZ, UR4, RZ, 0x33, !PT ;  /* 0x00000004ff047c12 */ /* 0x000fe2000f8e33ff */
[----:B------:R-:W-:Y:S02]  /*3ba0*/  VOTEU.ANY UR4, UPT, PT ;  /* 0x0000000000047886 */ /* 0x000fe400038e0100 */
[----:B------:R-:W-:Y:S01]  /*3bb0*/  UFLO.U32 UR4, UR4 ;  /* 0x00000004000472bd */ /* 0x000fe200080e0000 */
[----:B------:R-:W2:Y:S01]  /*3bc0*/  REDUX UR6, R4 ;  /* 0x00000000040673c4 */ /* 0x000ea20000000000 */
[----:B------:R-:W-:-:S06]  /*3bd0*/  IMAD.U32 R0, RZ, RZ, UR5 ;  /* 0x00000005ff007e24 */ /* 0x000fcc000f8e00ff */
[----:B------:R4:W-:Y:S01]  /*3be0*/  UTCATOMSWS.AND URZ, UR5 ;  /* 0x0000000500ff79e3 */ /* 0x0009e20008000000 */
[----:B------:R-:W3:Y:S01]  /*3bf0*/  REDUX UR7, R0 ;  /* 0x00000000000773c4 */ /* 0x000ee20000000000 */
[----:B-1----:R-:W-:Y:S01]  /*3c00*/  ISETP.EQ.U32.AND P0, PT, R2, UR4, PT ;  /* 0x0000000402007c0c */ /* 0x002fe2000bf02070 */
[----:B--2---:R-:W-:Y:S01]  /*3c10*/  IMAD.U32 R2, RZ, RZ, UR6 ;  /* 0x00000006ff027e24 */ /* 0x004fe2000f8e00ff */
[----:B---3--:R-:W-:-:S11]  /*3c20*/  MOV R3, UR7 ;  /* 0x0000000700037c02 */ /* 0x008fd60008000f00 */
[----:B------:R4:W-:Y:S04]  /*3c30*/  @P0 ATOMS.AND RZ, [UR8+0x14], R3 ;  /* 0x00001403ffff098c */ /* 0x0009e8000a800008 */
[----:B------:R4:W-:Y:S01]  /*3c40*/  @P0 ATOMS.AND RZ, [UR8+0x18], R2 ;  /* 0x00001802ffff098c */ /* 0x0009e2000a800008 */
[----:B------:R-:W-:Y:S05]  /*3c50*/  BRA `(.L_x_72) ;  /* 0x0000000000147947 */ /* 0x000fea0003800000 */
.L_x_71:
[----:B------:R-:W-:Y:S02]  /*3c60*/  MOV R2, 0x3c80 ;  /* 0x00003c8000027802 */ /* 0x000fe40000000f00 */
[----:B---3-5:R-:W-:Y:S05]  /*3c70*/  CALL.REL.NOINC `($__internal_0_$__cuda_sm10x_tcgen05_guardrail_trap_col_being_dealloced_not_returned_by_alloc) ;  /* 0x0000004400287944 */ /* 0x028fea0003c00000 */
[----:B------:R-:W-:Y:S05]  /*3c80*/  BRA `(.L_x_72) ;  /* 0x0000000000087947 */ /* 0x000fea0003800000 */
.L_x_70:
[----:B------:R-:W-:Y:S02]  /*3c90*/  MOV R2, 0x3cb0 ;  /* 0x00003cb000027802 */ /* 0x000fe40000000f00 */
[----:B---3-5:R-:W-:Y:S05]  /*3ca0*/  CALL.REL.NOINC `($__internal_2_$__cuda_sm10x_tcgen05_guardrail_trap_unallocated_columns_being_dealloced) ;  /* 0x0000004400347944 */ /* 0x028fea0003c00000 */
.L_x_72:
[----:B------:R-:W-:Y:S01]  /*3cb0*/  NOP ;  /* 0x0000000000007918 */ /* 0x000fe20000000000 */
[----:B----4-:R-:W-:Y:S05]  /*3cc0*/  EXIT ;  /* 0x000000000000794d */ /* 0x010fea0003800000 */
.L_x_54:
[----:B------:R-:W-:-:S09]  /*3cd0*/  UISETP.NE.OR UP0, UPT, UR18, 0x3, !UP3 ;  /* 0x000000031200788c */ /* 0x000fd2000df05670 */
[----:B------:R-:W-:Y:S05]  /*3ce0*/  BRA.U UP0, `(.L_x_73) ;  /* 0x0000000d00ac7547 */ /* 0x000fea000b800000 */
[----:B------:R-:W2:Y:S01]  /*3cf0*/  LDCU.64 UR4, c[0x0][0x888] ;  /* 0x00011100ff0477ac */ /* 0x000ea20008000a00 */
[----:B------:R-:W3:Y:S01]  /*3d00*/  S2UR UR10, SR_CgaCtaId ;  /* 0x00000000000a79c3 */ /* 0x000ee20000008800 */
[----:B------:R-:W-:Y:S02]  /*3d10*/  HFMA2 R9, -RZ, RZ, 0, 0 ;  /* 0x00000000ff097431 */ /* 0x000fe400000001ff */
[----:B------:R-:W-:Y:S01]  /*3d20*/  IMAD.MOV.U32 R11, RZ, RZ, 0x1 ;  /* 0x00000001ff0b7424 */ /* 0x000fe200078e00ff */
[----:B------:R-:W4:Y:S01]  /*3d30*/  LDCU UR31, c[0x0][0x370] ;  /* 0x00006e00ff1f77ac */ /* 0x000f220008000800 */
[----:B------:R-:W-:Y:S01]  /*3d40*/  IMAD.MOV.U32 R10, RZ, RZ, RZ ;  /* 0x000000ffff0a7224 */ /* 0x000fe200078e00ff */
[----:B------:R-:W-:Y:S01]  /*3d50*/  MOV R3, 0x1000 ;  /* 0x0000100000037802 */ /* 0x000fe20000000f00 */
[----:B------:R-:W4:Y:S01]  /*3d60*/  LDCU.128 UR32, c[0x0][0xb10] ;  /* 0x00016200ff2077ac */ /* 0x000f220008000c00 */
[----:B------:R-:W1:Y:S01]  /*3d70*/  LDC.64 R12, c[0x0][0x348] ;  /* 0x0000d200ff0c7b82 */ /* 0x000e620000000a00 */
[----:B------:R-:W3:Y:S01]  /*3d80*/  LDCU UR27, c[0x0][0x374] ;  /* 0x00006e80ff1b77ac */ /* 0x000ee20008000800 */
[----:B------:R-:W3:Y:S01]  /*3d90*/  LDCU.64 UR28, c[0x0][0x890] ;  /* 0x00011200ff1c77ac */ /* 0x000ee20008000a00 */
[----:B------:R-:W3:Y:S01]  /*3da0*/  LDCU UR15, c[0x0][0xb0c] ;  /* 0x00016180ff0f77ac */ /* 0x000ee20008000800 */
[----:B--2---:R-:W-:Y:S01]  /*3db0*/  UISETP.NE.U32.AND UP0, UPT, UR4, URZ, UPT ;  /* 0x000000ff0400728c */ /* 0x004fe2000bf05070 */
[----:B------:R-:W2:Y:S01]  /*3dc0*/  LDCU UR43, c[0x0][0xb20] ;  /* 0x00016400ff2b77ac */ /* 0x000ea20008000800 */
[----:B------:R-:W2:Y:S01]  /*3dd0*/  LDCU UR4, c[0x0][0xb30] ;  /* 0x00016600ff0477ac */ /* 0x000ea20008000800 */
[----:B------:R-:W-:Y:S01]  /*3de0*/  UMOV UR21, 0x400 ;  /* 0x0000040000157882 */ /* 0x000fe20000000000 */
[----:B----4-:R-:W-:-:S02]  /*3df0*/  UIMAD.WIDE.U32 UR6, UR31, UR32, URZ ;  /* 0x000000201f0672a5 */ /* 0x010fc4000f8e00ff */
[----:B---3--:R-:W-:Y:S02]  /*3e00*/  UIMAD.WIDE.U32 UR8, UR27, UR35, URZ ;  /* 0x000000231b0872a5 */ /* 0x008fe4000f8e00ff */
[----:B------:R-:W-:Y:S02]  /*3e10*/  ULEA UR21, UR10, UR21, 0x18 ;  /* 0x000000150a157291 */ /* 0x000fe4000f8ec0ff */
[----:B------:R-:W-:Y:S02]  /*3e20*/  USEL UR37, URZ, 0x1, UP6 ;  /* 0x00000001ff257887 */ /* 0x000fe4000b000000 */
[----:B------:R-:W-:Y:S02]  /*3e30*/  UISETP.NE.U32.AND UP6, UPT, UR28, URZ, UPT ;  /* 0x000000ff1c00728c */ /* 0x000fe4000bfc5070 */
[----:B------:R-:W-:Y:S02]  /*3e40*/  UIADD3 UR38, UPT, UPT, UR21, 0x38, URZ ;  /* 0x0000003815267890 */ /* 0x000fe4000fffe0ff */
[----:B------:R-:W-:-:S02]  /*3e50*/  UIADD3 UR17, UPT, UPT, UR21, 0x30, URZ ;  /* 0x0000003015117890 */ /* 0x000fc4000fffe0ff */
[----:B------:R-:W-:Y:S02]  /*3e60*/  UISETP.NE.AND.EX UP5, UPT, UR5, URZ, UPT, UP0 ;  /* 0x000000ff0500728c */ /* 0x000fe4000bfa5300 */
[----:B------:R-:W-:Y:S01]  /*3e70*/  UISETP.NE.AND UP0, UPT, UR42, 0x1, UPT ;  /* 0x000000012a00788c */ /* 0x000fe2000bf05270 */
[----:B------:R-:W-:Y:S01]  /*3e80*/  UMOV UR41, UR7 ;  /* 0x0000000700297c82 */ /* 0x000fe20008000000 */
[----:B------:R-:W-:Y:S01]  /*3e90*/  UMOV UR40, UR9 ;  /* 0x0000000900287c82 */ /* 0x000fe20008000000 */
[----:B------:R-:W-:Y:S02]  /*3ea0*/  UISETP.NE.AND UP0, UPT, UR15, 0x1, UPT ;  /* 0x000000010f00788c */ /* 0x000fe4000bf05270 */
[----:B------:R-:W-:Y:S02]  /*3eb0*/  UPLOP3.LUT UP4, UPT, UPT, UPT, UPT, 0x40, 0x4 ;  /* 0x000000000004789c */ /* 0x000fe40003f8e870 */
[----:B------:R-:W-:Y:S01]  /*3ec0*/  UISETP.GE.AND UP2, UPT, UR42, 0x1, UPT ;  /* 0x000000012a00788c */ /* 0x000fe2000bf46270 */
[----:B------:R-:W3:Y:S01]  /*3ed0*/  LDCU.64 UR22, c[0x0][0xb28] ;  /* 0x00016500ff1677ac */ /* 0x000ee20008000a00 */
[----:B------:R-:W-:-:S02]  /*3ee0*/  UISETP.NE.AND.EX UP6, UPT, UR29, URZ, UPT, UP6 ;  /* 0x000000ff1d00728c */ /* 0x000fc4000bfc5360 */
[----:B------:R-:W-:Y:S02]  /*3ef0*/  UPRMT UR38, UR10, 0x654, UR38 ;  /* 0x000006540a267896 */ /* 0x000fe40008000026 */
[----:B------:R-:W-:Y:S02]  /*3f00*/  UPRMT UR39, UR10, 0x654, UR17 ;  /* 0x000006540a277896 */ /* 0x000fe40008000011 */
[----:B------:R-:W-:Y:S02]  /*3f10*/  USHF.R.U32.HI UR41, URZ, UR33, UR41 ;  /* 0x00000021ff297299 */ /* 0x000fe40008011629 */
[----:B--2---:R-:W-:Y:S02]  /*3f20*/  USHF.R.U32.HI UR40, URZ, UR43, UR40 ;  /* 0x0000002bff287299 */ /* 0x004fe40008011628 */
[----:B------:R-:W-:Y:S02]  /*3f30*/  UISETP.NE.AND UP0, UPT, UR34, 0x1, UPT ;  /* 0x000000012200788c */ /* 0x000fe4000bf05270 */
[----:B-1----:R-:W-:-:S11]  /*3f40*/  UISETP.NE.AND UP3, UPT, UR4, 0x1, UPT ;  /* 0x000000010400788c */ /* 0x002fd6000bf65270 */
.L_x_82:
[C---:B------:R-:W-:Y:S02]  /*3f50*/  LEA R8, R10.reuse, UR21, 0x3 ;  /* 0x000000150a087c11 */ /* 0x040fe4000f8e18ff */
[----:B------:R-:W-:Y:S02]  /*3f60*/  SHF.L.U32 R5, R9, 0x1f, RZ ;  /* 0x0000001f09057819 */ /* 0x000fe400000006ff */
[----:B------:R-:W-:Y:S02]  /*3f70*/  LEA R6, R10, UR21, 0x4 ;  /* 0x000000150a067c11 */ /* 0x000fe4000f8e20ff */
[----:B-1----:R-:W1:Y:S02]  /*3f80*/  SYNCS.PHASECHK.TRANS64.TRYWAIT P0, [R8+URZ+0x60], R5 ;  /* 0x00006005080075a7 */ /* 0x002e6400080011ff */
[----:B-1----:R-:W-:Y:S05]  /*3f90*/  @!P0 BRA `(.L_x_74) ;  /* 0x0000003c009c8947 */ /* 0x002fea0003800000 */
.L_x_136:
[----:B-1----:R-:W1:Y:S01]  /*3fa0*/  LDS.128 R4, [R6+0xf0] ;  /* 0x0000f00006047984 */ /* 0x002e620000000c00 */
[----:B------:R-:W-:Y:S01]  /*3fb0*/  UISETP.GE.AND UP0, UPT, UR42, 0x1, UPT ;  /* 0x000000012a00788c */ /* 0x000fe2000bf06270 */
[----:B------:R-:W-:Y:S01]  /*3fc0*/  @!PT LDS RZ, [RZ] ;  /* 0x00000000fffff984 */ /* 0x000fe20000000800 */
[----:B------:R-:W-:Y:S01]  /*3fd0*/  @!PT LDS RZ, [RZ] ;  /* 0x00000000fffff984 */ /* 0x000fe20000000800 */
[----:B------:R-:W-:Y:S01]  /*3fe0*/  @!PT LDS RZ, [RZ] ;  /* 0x00000000fffff984 */ /* 0x000fe20000000800 */
[----:B------:R-:W-:Y:S01]  /*3ff0*/  @!PT LDS RZ, [RZ] ;  /* 0x00000000fffff984 */ /* 0x000fe20000000800 */
[----:B------:R2:W-:Y:S06]  /*4000*/  MEMBAR.ALL.CTA ;  /* 0x0000000000007992 */ /* 0x0005ec0000008000 */
[----:B--2---:R-:W2:Y:S01]  /*4010*/  FENCE.VIEW.ASYNC.S ;  /* 0x00000000000073c6 */ /* 0x004ea20000000000 */
[----:B-1----:R-:W-:Y:S11]  /*4020*/  LOP3.LUT P0, RZ, R6, 0x1, RZ, 0xc0, !PT ;  /* 0x0000000106ff7812 */ /* 0x002ff6000780c0ff */
[----:B------:R-:W-:Y:S02]  /*4030*/  @!UPT UIADD3 URZ, UPT, UPT, URZ, URZ, URZ ;  /* 0x000000fffffff290 */ /* 0x000fe4000fffe0ff */
[----:B--2---:R-:W-:Y:S01]  /*4040*/  VOTEU.ANY UP2, P0 ;  /* 0x0000000000ff7886 */ /* 0x004fe20000040100 */
[----:B------:R-:W-:Y:S11]  /*4050*/  PLOP3.LUT P0, PT, PT, PT, UP2, 0x80, 0x8 ;  /* 0x000000000008781c */ /* 0x000ff60003f0f028 */
[----:B------:R-:W-:Y:S02]  /*4060*/  @!UPT UIADD3 URZ, UPT, UPT, URZ, URZ, URZ ;  /* 0x000000fffffff290 */ /* 0x000fe4000fffe0ff */
[----:B------:R-:W-:Y:S02]  /*4070*/  @P0 SHF.R.U32.HI R0, RZ, 0x10, R5 ;  /* 0x00000010ff000819 */ /* 0x000fe40000011605 */
[----:B------:R-:W-:Y:S02]  /*4080*/  @P0 MOV R2, R4 ;  /* 0x0000000400020202 */ /* 0x000fe40000000f00 */
[----:B------:R-:W-:Y:S01]  /*4090*/  @P0 R2UR UR4, R0 ;  /* 0x00000000000402ca */ /* 0x000fe200000e0000 */
[----:B------:R-:W-:Y:S01]  /*40a0*/  VIADD R0, R8, 0x70 ;  /* 0x0000007008007836 */ /* 0x000fe20000000000 */
[----:B------:R-:W-:Y:S02]  /*40b0*/  @P0 LOP3.LUT R4, R5, 0xffff, RZ, 0xc0, !PT ;  /* 0x0000ffff05040812 */ /* 0x000fe400078ec0ff */
[----:B------:R-:W-:Y:S02]  /*40c0*/  @P0 R2UR UR6, R2 ;  /* 0x00000000020602ca */ /* 0x000fe400000e0000 */
[----:B------:R-:W-:Y:S02]  /*40d0*/  PRMT R0, RZ, 0x654, R0 ;  /* 0x00000654ff007816 */ /* 0x000fe40000000000 */
[----:B------:R-:W-:Y:S02]  /*40e0*/  @P0 R2UR UR5, R4 ;  /* 0x00000000040502ca */ /* 0x000fe400000e0000 */
[----:B------:R1:W-:Y:S03]  /*40f0*/  SYNCS.ARRIVE.TRANS64.RED.A1T0 RZ, [R0+URZ], RZ ;  /* 0x000000ff00ff79a7 */ /* 0x0003e600081004ff */
[----:B------:R-:W-:Y:S04]  /*4100*/  @UP2 UMOV UR26, UR4 ;  /* 0x00000004001a2c82 */ /* 0x000fe80008000000 */
[----:B------:R-:W-:Y:S04]  /*4110*/  @UP2 UMOV UR14, UR6 ;  /* 0x00000006000e2c82 */ /* 0x000fe80008000000 */
[----:B------:R-:W-:Y:S01]  /*4120*/  @UP2 UMOV UR13, UR5 ;  /* 0x00000005000d2c82 */ /* 0x000fe20008000000 */
[----:B------:R-:W-:Y:S05]  /*4130*/  BRA.U !UP0, `(.L_x_75) ;  /* 0x0000000108c07547 */ /* 0x000fea000b800000 */
[----:B------:R-:W-:Y:S02]  /*4140*/  UIMAD.WIDE.U32 UR8, UR13, UR35, URZ ;  /* 0x000000230d0872a5 */ /* 0x000fe4000f8e00ff */
[----:B------:R-:W-:Y:S02]  /*4150*/  UP2UR UR12, UPR, URZ, 0x4 ;  /* 0x00000004ff0c7883 */ /* 0x000fe40008000000 */
[----:B------:R-:W-:Y:S02]  /*4160*/  UISETP.NE.AND UP2, UPT, UR34, 0x1, UPT ;  /* 0x000000012200788c */ /* 0x000fe4000bf45270 */
[----:B------:R-:W-:Y:S02]  /*4170*/  UIMAD.WIDE.U32 UR10, UR14, UR32, URZ ;  /* 0x000000200e0a72a5 */ /* 0x000fe4000f8e00ff */
[----:B------:R-:W-:Y:S02]  /*4180*/  USEL UR4, UR27, UR40, !UP2 ;  /* 0x000000281b047287 */ /* 0x000fe4000d000000 */
[----:B------:R-:W-:Y:S02]  /*4190*/  UISETP.NE.AND UP0, UPT, UR15, 0x1, UPT ;  /* 0x000000010f00788c */ /* 0x000fe4000bf05270 */
[----:B------:R-:W-:Y:S02]  /*41a0*/  UP2UR UR16, UPR, URZ, 0x2 ;  /* 0x00000002ff107883 */ /* 0x000fe40008000000 */
[----:B------:R-:W-:Y:S02]  /*41b0*/  UISETP.NE.AND UP1, UPT, UR42, 0x1, UPT ;  /* 0x000000012a00788c */ /* 0x000fe4000bf25270 */
[----:B---3--:R-:W-:Y:S02]  /*41c0*/  UIMAD.WIDE.U32 UR18, UR4, UR22, URZ ;  /* 0x00000016041272a5 */ /* 0x008fe4000f8e00ff */
[----:B------:R-:W-:Y:S01]  /*41d0*/  USEL UR7, UR31, UR41, !UP0 ;  /* 0x000000291f077287 */ /* 0x000fe2000c000000 */
[----:B------:R-:W-:Y:S02]  /*41e0*/  UMOV UR5, UR9 ;  /* 0x0000000900057c82 */ /* 0x000fe40008000000 */
[----:B------:R-:W-:Y:S02]  /*41f0*/  USHF.R.U32.HI UR6, URZ, UR43, UR5 ;  /* 0x0000002bff067299 */ /* 0x000fe40008011605 */
[----:B------:R-:W-:Y:S02]  /*4200*/  UIMAD.WIDE.U32 UR24, UR7, UR22, URZ ;  /* 0x00000016071872a5 */ /* 0x000fe4000f8e00ff */
[----:B------:R-:W-:Y:S02]  /*4210*/  USEL UR6, UR13, UR6, !UP2 ;  /* 0x000000060d067287 */ /* 0x000fe4000d000000 */
[----:B------:R-:W-:Y:S01]  /*4220*/  UISETP.NE.AND UP2, UPT, UR12, URZ, UPT ;  /* 0x000000ff0c00728c */ /* 0x000fe2000bf45270 */
[----:B------:R-:W-:Y:S01]  /*4230*/  UMOV UR5, UR11 ;  /* 0x0000000b00057c82 */ /* 0x000fe20008000000 */
[----:B------:R-:W-:Y:S02]  /*4240*/  UIMAD.WIDE.U32 UR10, UR6, UR22, URZ ;  /* 0x00000016060a72a5 */ /* 0x000fe4000f8e00ff */
[----:B------:R-:W-:Y:S03]  /*4250*/  USHF.R.U32.HI UR8, URZ, UR33, UR5 ;  /* 0x00000021ff087299 */ /* 0x000fe60008011605 */
[----:B------:R-:W-:Y:S02]  /*4260*/  UMOV UR5, UR19 ;  /* 0x0000001300057c82 */ /* 0x000fe40008000000 */
[----:B------:R-:W-:Y:S03]  /*4270*/  @UP1 USHF.R.U32.HI UR4, URZ, UR23, UR5 ;  /* 0x00000017ff041299 */ /* 0x000fe60008011605 */
[----:B------:R-:W-:Y:S01]  /*4280*/  UMOV UR5, UR25 ;  /* 0x0000001900057c82 */ /* 0x000fe20008000000 */
[----:B------:R-:W-:Y:S02]  /*4290*/  UIMAD UR4, UR42, UR4, URZ ;  /* 0x000000042a0472a4 */ /* 0x000fe4000f8e02ff */
[----:B------:R-:W-:Y:S02]  /*42a0*/  @UP1 USHF.R.U32.HI UR7, URZ, UR23, UR5 ;  /* 0x00000017ff071299 */ /* 0x000fe40008011605 */
[----:B------:R-:W-:Y:S02]  /*42b0*/  USEL UR5, UR14, UR8, !UP0 ;  /* 0x000000080e057287 */ /* 0x000fe4000c000000 */
[----:B------:R-:W-:Y:S02]  /*42c0*/  UIMAD UR8, UR42, UR7, URZ ;  /* 0x000000072a0872a4 */ /* 0x000fe4000f8e02ff */
[----:B------:R-:W-:Y:S03]  /*42d0*/  UISETP.GE.AND UP0, UPT, UR6, UR4, UPT ;  /* 0x000000040600728c */ /* 0x000fe6000bf06270 */
[----:B------:R-:W-:Y:S01]  /*42e0*/  UMOV UR4, UR11 ;  /* 0x0000000b00047c82 */ /* 0x000fe20008000000 */
[----:B------:R-:W-:Y:S02]  /*42f0*/  UISETP.GE.OR UP0, UPT, UR5, UR8, UP0 ;  /* 0x000000080500728c */ /* 0x000fe40008706670 */
[----:B------:R-:W-:Y:S02]  /*4300*/  USHF.R.U32.HI UR4, URZ, UR23, UR4 ;  /* 0x00000017ff047299 */ /* 0x000fe40008011604 */
[----:B------:R-:W-:Y:S02]  /*4310*/  UIMAD.WIDE.U32 UR8, UR5, UR22, URZ ;  /* 0x00000016050872a5 */ /* 0x000fe4000f8e00ff */
[----:B------:R-:W-:Y:S04]  /*4320*/  USEL UR10, UR6, UR4, !UP1 ;  /* 0x00000004060a7287 */ /* 0x000fe8000c800000 */
[----:B------:R-:W-:Y:S01]  /*4330*/  UIADD3 UR11, UPT, UPT, -UR10, URZ, URZ ;  /* 0x000000ff0a0b7290 */ /* 0x000fe2000fffe1ff */
[----:B------:R-:W-:Y:S02]  /*4340*/  @!UP0 UMOV UR4, UR9 ;  /* 0x0000000900048c82 */ /* 0x000fe40008000000 */
[----:B------:R-:W-:Y:S02]  /*4350*/  @!UP0 USHF.R.U32.HI UR4, URZ, UR23, UR4 ;  /* 0x00000017ff048299 */ /* 0x000fe40008011604 */
[----:B------:R-:W-:Y:S02]  /*4360*/  UIMAD UR8, UR42, UR11, UR6 ;  /* 0x0000000b2a0872a4 */ /* 0x000fe4000f8e0206 */
[----:B------:R-:W-:Y:S02]  /*4370*/  @!UP0 USEL UR4, UR5, UR4, !UP1 ;  /* 0x0000000405048287 */ /* 0x000fe4000c800000 */
[----:B------:R-:W-:Y:S02]  /*4380*/  UISETP.NE.AND UP1, UPT, UR16, URZ, UPT ;  /* 0x000000ff1000728c */ /* 0x000fe4000bf25270 */
[----:B------:R-:W-:Y:S02]  /*4390*/  @!UP0 UIMAD UR8, UR7, UR8, UR4 ;  /* 0x00000008070882a4 */ /* 0x000fe4000f8e0204 */
[----:B------:R-:W-:Y:S02]  /*43a0*/  @!UP0 UIADD3 UR9, UPT, UPT, UR10, -UR4, URZ ;  /* 0x800000040a098290 */ /* 0x000fe4000fffe0ff */
[----:B------:R-:W-:Y:S02]  /*43b0*/  UIADD3 UR4, UPT, UPT, -UR5, URZ, URZ ;  /* 0x000000ff05047290 */ /* 0x000fe4000fffe1ff */
[----:B------:R-:W-:Y:S02]  /*43c0*/  UIADD3 UR7, UPT, UPT, -UR6, URZ, URZ ;  /* 0x000000ff06077290 */ /* 0x000fe4000fffe1ff */
[----:B------:R-:W-:Y:S02]  /*43d0*/  @!UP0 UIMAD UR6, UR9, UR42, UR5 ;  /* 0x0000002a090682a4 */ /* 0x000fe4000f8e0205 */
[----:B------:R-:W-:Y:S02]  /*43e0*/  UIMAD UR14, UR15, UR4, UR14 ;  /* 0x000000040f0e72a4 */ /* 0x000fe4000f8e020e */
[----:B------:R-:W-:Y:S01]  /*43f0*/  UIMAD UR13, UR34, UR7, UR13 ;  /* 0x00000007220d72a4 */ /* 0x000fe2000f8e020d */
[----:B------:R-:W-:Y:S02]  /*4400*/  @!UP0 UMOV UR5, UR8 ;  /* 0x0000000800058c82 */ /* 0x000fe40008000000 */
[----:B------:R-:W-:Y:S02]  /*4410*/  UIMAD UR14, UR5, UR15, UR14 ;  /* 0x0000000f050e72a4 */ /* 0x000fe4000f8e020e */
[----:B------:R-:W-:Y:S11]  /*4420*/  UIMAD UR13, UR6, UR34, UR13 ;  /* 0x00000022060d72a4 */ /* 0x000ff6000f8e020d */
[----:B------:R-:W-:Y:S01]  /*4430*/  @!UPT UIADD3 URZ, UPT, UPT, URZ, URZ, URZ ;  /* 0x000000fffffff290 */ /* 0x000fe2000fffe0ff */
.L_x_75:
[----:B------:R-:W2:Y:S01]  /*4440*/  @!UP3 LDCU.128 UR8, c[0x0][0xb10] ;  /* 0x00016200ff08b7ac */ /* 0x000ea20008000c00 */
[----:B------:R-:W-:Y:S02]  /*4450*/  ISETP.NE.U32.AND P0, PT, RZ, UR28, PT ;  /* 0x0000001cff007c0c */ /* 0x000fe4000bf05070 */
[----:B------:R-:W-:Y:S02]  /*4460*/  SHF.L.U32 R4, R11, 0x1f, RZ ;  /* 0x0000001f0b047819 */ /* 0x000fe400000006ff */
[----:B------:R-:W-:Y:S01]  /*4470*/  ISETP.NE.AND.EX P0, PT, RZ, UR29, PT, P0 ;  /* 0x0000001dff007c0c */ /* 0x000fe2000bf05300 */
[----:B------:R-:W4:Y:S01]  /*4480*/  @!UP3 LDCU UR5, c[0x0][0xb0c] ;  /* 0x00016180ff05b7ac */ /* 0x000f220008000800 */
[----:B------:R-:W-:Y:S02]  /*4490*/  USHF.L.U32 UR19, UR20, 0x6, URZ ;  /* 0x0000000614137899 */ /* 0x000fe400080006ff */
[----:B------:R-:W-:Y:S02]  /*44a0*/  USHF.L.U32 UR18, UR30, 0x7, URZ ;  /* 0x000000071e127899 */ /* 0x000fe400080006ff */
[----:B--2---:R-:W-:Y:S07]  /*44b0*/  UIMAD.WIDE.U32 UR6, UR14, UR8, URZ ;  /* 0x000000080e0672a5 */ /* 0x004fee000f8e00ff */
[----:B------:R-:W-:Y:S01]  /*44c0*/  @!UP3 UMOV UR4, UR7 ;  /* 0x000000070004bc82 */ /* 0x000fe20008000000 */
[----:B----4-:R-:W-:Y:S02]  /*44d0*/  @!UP3 UISETP.NE.AND UP0, UPT, UR5, 0x1, UPT ;  /* 0x000000010500b88c */ /* 0x010fe4000bf05270 */
[----:B------:R-:W-:Y:S02]  /*44e0*/  @!UP3 USHF.R.U32.HI UR4, URZ, UR9, UR4 ;  /* 0x00000009ff04b299 */ /* 0x000fe40008011604 */
[----:B------:R-:W-:Y:S02]  /*44f0*/  UIMAD.WIDE.U32 UR6, UR13, UR11, URZ ;  /* 0x0000000b0d0672a5 */ /* 0x000fe4000f8e00ff */
[----:B------:R-:W-:Y:S02]  /*4500*/  @!UP3 USEL UR8, UR14, UR4, !UP0 ;  /* 0x000000040e08b287 */ /* 0x000fe4000c000000 */
[----:B------:R-:W-:Y:S03]  /*4510*/  @!UP3 UISETP.NE.AND UP0, UPT, UR10, 0x1, UPT ;  /* 0x000000010a00b88c */ /* 0x000fe6000bf05270 */
[----:B------:R-:W-:Y:S02]  /*4520*/  @!UP3 UMOV UR6, UR7 ;  /* 0x000000070006bc82 */ /* 0x000fe40008000000 */
[----:B------:R-:W2:Y:S02]  /*4530*/  @!UP3 LDCU UR4, c[0x0][0xb20] ;  /* 0x00016400ff04b7ac */ /* 0x000ea40008000800 */
[----:B--2---:R-:W-:Y:S04]  /*4540*/  @!UP3 USHF.R.U32.HI UR6, URZ, UR4, UR6 ;  /* 0x00000004ff06b299 */ /* 0x004fe80008011606 */
[----:B------:R-:W-:Y:S04]  /*4550*/  @!UP3 USEL UR6, UR13, UR6, !UP0 ;  /* 0x000000060d06b287 */ /* 0x000fe8000c000000 */
[----:B------:R-:W-:Y:S02]  /*4560*/  @!UP3 UIADD3 UR4, UPT, UPT, -UR8, UR6, URZ ;  /* 0x000000060804b290 */ /* 0x000fe4000fffe1ff */
[----:B------:R-:W-:Y:S02]  /*4570*/  @!UP3 UIADD3 UR6, UPT, UPT, UR8, -UR6, URZ ;  /* 0x800000060806b290 */ /* 0x000fe4000fffe0ff */
[----:B------:R-:W-:Y:S02]  /*4580*/  @!UP3 UIMAD UR14, UR4, UR5, UR14 ;  /* 0x00000005040eb2a4 */ /* 0x000fe4000f8e020e */
[----:B------:R-:W-:Y:S01]  /*4590*/  @!UP3 UIMAD UR13, UR6, UR10, UR13 ;  /* 0x0000000a060db2a4 */ /* 0x000fe2000f8e020d */
[----:B------:R-:W-:Y:S11]  /*45a0*/  BRA.U UP4, `(.L_x_76) ;  /* 0x0000000104107547 */ /* 0x000ff6000b800000 */
[----:B-1----:R-:W-:Y:S04]  /*45b0*/  MOV R0, UR37 ;  /* 0x0000002500007c02 */ /* 0x002fe80008000f00 */
[----:B------:R-:W-:Y:S04]  /*45c0*/  SHF.L.U32 R5, R0, 0x1f, RZ ;  /* 0x0000001f00057819 */ /* 0x000fe800000006ff */
[----:B------:R-:W1:Y:S02]  /*45d0*/  SYNCS.PHASECHK.TRANS64.TRYWAIT P1, [UR21+0x58], R5 ;  /* 0x00005805ff0075a7 */ /* 0x000e640008021115 */
[----:B-1----:R-:W-:Y:S05]  /*45e0*/  @!P1 BRA `(.L_x_77) ;  /* 0x00000038001c9947 */ /* 0x002fea0003800000 */
.L_x_76:
[----:B------:R-:W-:Y:S05]  /*45f0*/  BRA.U !UP6, `(.L_x_78) ;  /* 0x000000010e387547 */ /* 0x000fea000b800000 */
[----:B------:R-:W-:Y:S01]  /*4600*/  UPLOP3.LUT UP1, UPT, UPT, UPT, UP5, 0x80, 0x8 ;  /* 0x000000000008789c */ /* 0x000fe20003f2f050 */
[----:B-1----:R-:W-:Y:S01]  /*4610*/  HFMA2 R0, -RZ, RZ, 0, 5.9604644775390625e-08 ;  /* 0x00000001ff007431 */ /* 0x002fe200000001ff */
[----:B------:R-:W1:Y:S01]  /*4620*/  LDCU.64 UR8, c[0x0][0x358] ;  /* 0x00006b00ff0877ac */ /* 0x000e620008000a00 */
[----:B------:R-:W-:Y:S03]  /*4630*/  IMAD.MOV.U32 R84, RZ, RZ, 0x1 ;  /* 0x00000001ff547424 */ /* 0x000fe600078e00ff */
[----:B------:R-:W-:Y:S05]  /*4640*/  PLOP3.LUT P1, PT, PT, PT, UP1, 0x80, 0x8 ;  /* 0x000000000008781c */ /* 0x000fea0003f2f018 */
[----:B------:R-:W2:Y:S01]  /*4650*/  @UP1 LDCU.64 UR4, c[0x0][0x888] ;  /* 0x00011100ff0417ac */ /* 0x000ea20008000a00 */
[----:B------:R-:W-:Y:S07]  /*4660*/  @UP1 UIMAD UR6, UR36, UR28, URZ ;  /* 0x0000001c240612a4 */ /* 0x000fee000f8e02ff */
[----:B------:R-:W-:Y:S01]  /*4670*/  @!P1 PRMT R84, R0, 0x7610, R84 ;  /* 0x0000761000549816 */ /* 0x000fe20000000054 */
[----:B--2---:R-:W-:Y:S06]  /*4680*/  @UP1 UIMAD.WIDE UR4, UR6, 0x4, UR4 ;  /* 0x00000004060418a5 */ /* 0x004fec000f8e0204 */
[----:B------:R-:W-:Y:S01]  /*4690*/  IMAD.U32 R6, RZ, RZ, UR4 ;  /* 0x00000004ff067e24 */ /* 0x000fe2000f8e00ff */
[----:B------:R-:W-:Y:S04]  /*46a0*/  MOV R7, UR5 ;  /* 0x0000000500077c02 */ /* 0x000fe80008000f00 */
[----:B------:R-:W2:Y:S01]  /*46b0*/  @!UP1 LDCU UR4, c[0x0][0x880] ;  /* 0x00011000ff0497ac */ /* 0x000ea20008000800 */
[----:B-1---5:R4:W5:Y:S02]  /*46c0*/  @P1 LDG.E R41, desc[UR8][R6.64] ;  /* 0x0000000806291981 */ /* 0x022964000c1e1900 */
[----:B--2-4-:R-:W-:Y:S07]  /*46d0*/  @!P1 IMAD.U32 R41, RZ, RZ, UR4 ;  /* 0x00000004ff299e24 */ /* 0x014fee000f8e00ff */
.L_x_78:
[----:B-----5:R-:W-:Y:S01]  /*46e0*/  @!P0 FSETP.EQ.AND P2, PT, R41, RZ, PT ;  /* 0x000000ff2900820b */ /* 0x020fe20003f42000 */
[----:B------:R-:W-:Y:S01]  /*46f0*/  @!UPT UIADD3 URZ, UPT, UPT, URZ, URZ, URZ ;  /* 0x000000fffffff290 */ /* 0x000fe2000fffe0ff */
[----:B------:R-:W-:Y:S11]  /*4700*/  @!P0 BRA `(.L_x_79) ;  /* 0x0000000000148947 */ /* 0x000ff60003800000 */
[----:B------:R-:W-:Y:S02]  /*4710*/  LOP3.LUT P0, RZ, R84, 0xff, RZ, 0xc0, !PT ;  /* 0x000000ff54ff7812 */ /* 0x000fe4000780c0ff */
[----:B------:R-:W-:Y:S04]  /*4720*/  PLOP3.LUT P2, PT, PT, PT, UP1, 0x80, 0x8 ;  /* 0x000000000008781c */ /* 0x000fe80003f4f018 */
[----:B------:R-:W-:Y:S07]  /*4730*/  PLOP3.LUT P2, PT, P2, PT, PT, 0x8, 0x80 ;  /* 0x000000000080781c */ /* 0x000fee000174e170 */
[----:B------:R-:W-:Y:S11]  /*4740*/  @P0 FSETP.EQ.AND P2, PT, R41, RZ, PT ;  /* 0x000000ff2900020b */ /* 0x000ff60003f42000 */
[----:B------:R-:W-:Y:S02]  /*4750*/  @!UPT UIADD3 URZ, UPT, UPT, URZ, URZ, URZ ;  /* 0x000000fffffff290 */ /* 0x000fe4000fffe0ff */
.L_x_79:
[----:B------:R-:W2:Y:S01]  /*4760*/  SYNCS.PHASECHK.TRANS64.TRYWAIT P0, [UR21+0x40], R4 ;  /* 0x00004004ff0075a7 */ /* 0x000ea20008001115 */
[----:B------:R-:W-:Y:S04]  /*4770*/  ELECT P1, URZ, PT ;  /* 0x0000000000ff782f */ /* 0x000fe80003820000 */
[----:B------:R-:W-:Y:S01]  /*4780*/  PLOP3.LUT P1, PT, P2, P1, PT, 0xf2, 0x2f ;  /* 0x00000000002f781c */ /* 0x000fe20001723e72 */
[----:B------:R-:W-:Y:S01]  /*4790*/  @!UPT UIADD3 URZ, UPT, UPT, URZ, URZ, URZ ;  /* 0x000000fffffff290 */ /* 0x000fe2000fffe0ff */
[----:B--2---:R-:W-:Y:S11]  /*47a0*/  @!P0 BRA `(.L_x_80) ;  /* 0x0000003400c48947 */ /* 0x004ff60003800000 */
.L_x_139:
[----:B------:R-:W-:Y:S01]  /*47b0*/  @!P1 IADD3 R2, P0, PT, R12, 0x580, RZ ;  /* 0x000005800c029810 */ /* 0x000fe20007f1e0ff */
[----:B------:R-:W-:Y:S01]  /*47c0*/  VOTEU.ALL UP0, P1 ;  /* 0x0000000000ff7886 */ /* 0x000fe20000800000 */
[----:B------:R-:W-:Y:S01]  /*47d0*/  UMOV UR6, 0x0 ;  /* 0x0000000000067882 */ /* 0x000fe20000000000 */
[----:B------:R-:W-:Y:S01]  /*47e0*/  UMOV UR7, 0x10000000 ;  /* 0x1000000000077882 */ /* 0x000fe20000000000 */
[----:B------:R-:W-:Y:S01]  /*47f0*/  @!P1 R2UR UR5, R2 ;  /* 0x00000000020592ca */ /* 0x000fe200000e0000 */
[----:B-1----:R-:W-:Y:S01]  /*4800*/  @!P1 IMAD.X R0, RZ, RZ, R13, P0 ;  /* 0x000000ffff009224 */ /* 0x002fe200000e060d */
[----:B------:R-:W-:Y:S01]  /*4810*/  @!UP0 UIADD3 UR16, UPT, UPT, UR21, 0x200, URZ ;  /* 0x0000020015108890 */ /* 0x000fe2000fffe0ff */
[----:B------:R-:W-:Y:S01]  /*4820*/  VIADD R10, R10, 0x1 ;  /* 0x000000010a0a7836 */ /* 0x000fe20000000000 */
[----:B------:R-:W-:Y:S01]  /*4830*/  VOTEU.ALL UP0, P1 ;  /* 0x0000000000ff7886 */ /* 0x000fe20000800000 */
[----:B------:R-:W-:Y:S01]  /*4840*/  UMOV UR20, UR36 ;  /* 0x0000002400147c82 */ /* 0x000fe20008000000 */
[----:B------:R-:W-:Y:S01]  /*4850*/  @!P1 R2UR UR4, R0 ;  /* 0x00000000000492ca */ /* 0x000fe200000e0000 */
[----:B------:R-:W-:Y:S06]  /*4860*/  @!P1 IMAD.MOV.U32 R0, RZ, RZ, 0x1000 ;  /* 0x00001000ff009424 */ /* 0x000fec00078e00ff */
[----:B------:R-:W-:Y:S06]  /*4870*/  IMAD.U32 R6, RZ, RZ, UR5 ;  /* 0x00000005ff067e24 */ /* 0x000fec000f8e00ff */
[----:B------:R-:W-:Y:S01]  /*4880*/  IMAD.U32 R7, RZ, RZ, UR4 ;  /* 0x00000004ff077e24 */ /* 0x000fe2000f8e00ff */
[----:B------:R-:W-:Y:S04]  /*4890*/  @!P1 R2UR UR4, R6 ;  /* 0x00000000060492ca */ /* 0x000fe800000e0000 */
[----:B------:R-:W-:Y:S11]  /*48a0*/  @!P1 R2UR UR5, R7 ;  /* 0x00000000070592ca */ /* 0x000ff600000e0000 */
[----:B------:R-:W-:Y:S02]  /*48b0*/  @!UPT UIADD3 URZ, UPT, UPT, URZ, URZ, URZ ;  /* 0x000000fffffff290 */ /* 0x000fe4000fffe0ff */
[----:B------:R1:W-:Y:S01]  /*48c0*/  @!UP0 UTMALDG.3D [UR16], [UR4], desc[UR6] ;  /* 0x00000610040085b4 */ /* 0x0003e20008011000 */
[----:B------:R1:W-:Y:S01]  /*48d0*/  @!P1 SYNCS.ARRIVE.TRANS64.RED.A0TR RZ, [UR21+0x30], R0 ;  /* 0x00003000ffff99a7 */ /* 0x0003e20008300415 */
[----:B------:R-:W-:Y:S01]  /*48e0*/  SYNCS.ARRIVE.TRANS64.RED.A1T0 RZ, [UR39], RZ ;  /* 0x000000ffffff79a7 */ /* 0x000fe20008100427 */
[----:B------:R-:W2:Y:S02]  /*48f0*/  SYNCS.PHASECHK.TRANS64.TRYWAIT P0, [UR21+0x48], R4 ;  /* 0x00004804ff0075a7 */ /* 0x000ea40008001115 */
[----:B-12---:R-:W-:Y:S05]  /*4900*/  @!P0 BRA `(.L_x_81) ;  /* 0x0000003400848947 */ /* 0x006fea0003800000 */
.L_x_141:
[----:B------:R-:W-:Y:S01]  /*4910*/  @!P1 IADD3 R2, P0, PT, R12, 0x580, RZ ;  /* 0x000005800c029810 */ /* 0x000fe20007f1e0ff */
[----:B------:R-:W-:Y:S01]  /*4920*/  VOTEU.ALL UP0, P1 ;  /* 0x0000000000ff7886 */ /* 0x000fe20000800000 */
[----:B------:R-:W-:Y:S01]  /*4930*/  UMOV UR6, 0x0 ;  /* 0x0000000000067882 */ /* 0x000fe20000000000 */
[----:B------:R-:W-:Y:S01]  /*4940*/  UMOV UR7, 0x10000000 ;  /* 0x1000000000077882 */ /* 0x000fe20000000000 */
[----:B------:R-:W-:Y:S01]  /*4950*/  @!P1 R2UR UR5, R2 ;  /* 0x00000000020592ca */ /* 0x000fe200000e0000 */
[----:B------:R-:W-:Y:S01]  /*4960*/  @!P1 IMAD.X R0, RZ, RZ, R13, P0 ;  /* 0x000000ffff009224 */ /* 0x000fe200000e060d */
[----:B------:R-:W-:Y:S01]  /*4970*/  @!UP0 UIADD3 UR10, UPT, UPT, UR18, 0x40, URZ ;  /* 0x00000040120a8890 */ /* 0x000fe2000fffe0ff */
[----:B------:R-:W-:Y:S01]  /*4980*/  ISETP.NE.AND P0, PT, R10, 0x2, PT ;  /* 0x000000020a00780c */ /* 0x000fe20003f05270 */
[----:B------:R-:W-:Y:S01]  /*4990*/  @!UP0 UIADD3 UR8, UPT, UPT, UR21, 0x1200, URZ ;  /* 0x0000120015088890 */ /* 0x000fe2000fffe0ff */
[----:B------:R-:W-:Y:S01]  /*49a0*/  LOP3.LUT R11, R11, 0x1, RZ, 0x3c, !PT ;  /* 0x000000010b0b7812 */ /* 0x000fe200078e3cff */
[----:B------:R-:W-:Y:S01]  /*49b0*/  @!UP0 UIADD3 UR9, UPT, UPT, UR21, 0x38, URZ ;  /* 0x0000003815098890 */ /* 0x000fe2000fffe0ff */
[----:B------:R-:W-:Y:S01]  /*49c0*/  @!P1 R2UR UR4, R0 ;  /* 0x00000000000492ca */ /* 0x000fe200000e0000 */
[----:B------:R-:W-:Y:S01]  /*49d0*/  VOTEU.ALL UP0, P1 ;  /* 0x0000000000ff7886 */ /* 0x000fe20000800000 */
[----:B------:R-:W-:Y:S01]  /*49e0*/  UMOV UR11, UR19 ;  /* 0x00000013000b7c82 */ /* 0x000fe20008000000 */
[----:B------:R-:W-:Y:S01]  /*49f0*/  UMOV UR12, UR36 ;  /* 0x00000024000c7c82 */ /* 0x000fe20008000000 */
[----:B------:R-:W-:Y:S01]  /*4a00*/  SEL R0, RZ, 0x1, P0 ;  /* 0x00000001ff007807 */ /* 0x000fe20000000000 */
[----:B------:R-:W-:Y:S01]  /*4a10*/  UIADD3 UR30, UPT, UPT, UR13, UR59, URZ ;  /* 0x0000003b0d1e7290 */ /* 0x000fe2000fffe0ff */
[----:B-1----:R-:W-:Y:S01]  /*4a20*/  IMAD.U32 R4, RZ, RZ, UR5 ;  /* 0x00000005ff047e24 */ /* 0x002fe2000f8e00ff */
[----:B------:R-:W-:Y:S01]  /*4a30*/  SEL R10, R10, RZ, P0 ;  /* 0x000000ff0a0a7207 */ /* 0x000fe20000000000 */
[----:B------:R-:W-:Y:S01]  /*4a40*/  UIADD3 UR20, UPT, UPT, UR14, UR62, URZ ;  /* 0x0000003e0e147290 */ /* 0x000fe2000fffe0ff */
[----:B------:R-:W-:Y:S01]  /*4a50*/  LOP3.LUT R9, R9, R0, RZ, 0x3c, !PT ;  /* 0x0000000009097212 */ /* 0x000fe200078e3cff */
[----:B------:R-:W-:Y:S01]  /*4a60*/  UMOV UR36, UR26 ;  /* 0x0000001a00247c82 */ /* 0x000fe20008000000 */
[----:B------:R-:W-:Y:S02]  /*4a70*/  UPLOP3.LUT UP4, UPT, UPT, UPT, UPT, 0x80, 0x8 ;  /* 0x000000000008789c */ /* 0x000fe40003f8f070 */
[----:B------:R-:W-:Y:S01]  /*4a80*/  IMAD.U32 R5, RZ, RZ, UR4 ;  /* 0x00000004ff057e24 */ /* 0x000fe2000f8e00ff */
[----:B------:R-:W-:Y:S04]  /*4a90*/  @!P1 R2UR UR4, R4 ;  /* 0x00000000040492ca */ /* 0x000fe800000e0000 */
[----:B------:R-:W-:Y:S11]  /*4aa0*/  @!P1 R2UR UR5, R5 ;  /* 0x00000000050592ca */ /* 0x000ff600000e0000 */
[----:B------:R-:W-:Y:S02]  /*4ab0*/  @!UPT UIADD3 URZ, UPT, UPT, URZ, URZ, URZ ;  /* 0x000000fffffff290 */ /* 0x000fe4000fffe0ff */
[----:B------:R1:W-:Y:S01]  /*4ac0*/  @!UP0 UTMALDG.3D [UR8], [UR4], desc[UR6] ;  /* 0x00000608040085b4 */ /* 0x0003e20008011000 */
[----:B------:R1:W-:Y:S01]  /*4ad0*/  @!P1 SYNCS.ARRIVE.TRANS64.RED.A0TR RZ, [UR21+0x38], R3 ;  /* 0x00003803ffff99a7 */ /* 0x0003e20008300415 */
[----:B------:R-:W-:Y:S01]  /*4ae0*/  SYNCS.ARRIVE.TRANS64.RED.A1T0 RZ, [UR38], RZ ;  /* 0x000000ffffff79a7 */ /* 0x000fe20008100426 */
[----:B------:R-:W-:Y:S05]  /*4af0*/  BRA.U UP2, `(.L_x_82) ;  /* 0xfffffff502147547 */ /* 0x000fea000b83ffff */
[----:B-1----:R-:W-:-:S04]  /*4b00*/  SHF.L.U32 R3, R11, 0x1f, RZ ;  /* 0x0000001f0b037819 */ /* 0x002fc800000006ff */
[----:B------:R-:W1:Y:S02]  /*4b10*/  SYNCS.PHASECHK.TRANS64.TRYWAIT P0, [UR21+0x40], R3 ;  /* 0x00004003ff0075a7 */ /* 0x000e640008001115 */
[----:B-1----:R-:W-:Y:S05]  /*4b20*/  @!P0 BRA `(.L_x_83) ;  /* 0x0000003400148947 */ /* 0x002fea0003800000 */
.L_x_143:
[----:B-1----:R-:W-:-:S07]  /*4b30*/  MOV R0, UR21 ;  /* 0x0000001500007c02 */ /* 0x002fce0008000f00 */
.L_x_84:
[----:B-1----:R-:W-:-:S04]  /*4b40*/  SHF.L.U32 R3, R11, 0x1f, RZ ;  /* 0x0000001f0b037819 */ /* 0x002fc800000006ff */
[----:B------:R1:W2:Y:S03]  /*4b50*/  SYNCS.PHASECHK.TRANS64.TRYWAIT P0, [R0+URZ+0x48], R3 ;  /* 0x00004803000075a7 */ /* 0x0002a600080011ff */
[----:B--2---:R-:W-:Y:S05]  /*4b60*/  @!P0 NANOSLEEP.SYNCS 0x989680 ;  /* 0x009896800000895d */ /* 0x004fea0003900000 */
[----:B------:R-:W2:Y:S02]  /*4b70*/  @!P0 SYNCS.PHASECHK.TRANS64 P0, [R0+URZ+0x48], R3 ;  /* 0x00004803000085a7 */ /* 0x000ea400080010ff */
[----:B--23--:R-:W-:Y:S05]  /*4b80*/  @P0 EXIT ;  /* 0x000000000000094d */ /* 0x00cfea0003800000 */
[----:B------:R-:W-:Y:S05]  /*4b90*/  BRA `(.L_x_84) ;  /* 0xfffffffc00e87947 */ /* 0x000fea000383ffff */
.L_x_73:
[----:B------:R-:W-:-:S06]  /*4ba0*/  UISETP.GE.AND UP0, UPT, UR18, 0x4, UPT ;  /* 0x000000041200788c */ /* 0x000fcc000bf06270 */
[----:B------:R-:W-:-:S13]  /*4bb0*/  PLOP3.LUT P0, PT, PT, PT, UP0, 0x80, 0x8 ;  /* 0x000000000008781c */ /* 0x000fda0003f0f008 */
[----:B-1----:R-:W-:Y:S05]  /*4bc0*/  @!P0 EXIT ;  /* 0x000000000000894d */ /* 0x002fea0003800000 */
[----:B------:R-:W1:Y:S08]  /*4bd0*/  S2UR UR4, SR_CgaCtaId ;  /* 0x00000000000479c3 */ /* 0x000e700000008800 */
[----:B------:R-:W-:Y:S01]  /*4be0*/  BAR.SYNC.DEFER_BLOCKING 0x6, 0xa0 ;  /* 0x0182800000007b1d */ /* 0x000fe20000010000 */
[C---:B------:R-:W-:Y:S01]  /*4bf0*/  IMAD.SHL.U32 R7, R93.reuse, 0x40, RZ ;  /* 0x000000405d077824 */ /* 0x040fe200078e00ff */
[C---:B------:R-:W-:Y:S01]  /*4c00*/  LOP3.LUT R95, R93.reuse, 0x60, RZ, 0xc0, !PT ;  /* 0x000000605d5f7812 */ /* 0x040fe200078ec0ff */
[----:B------:R-:W-:-:S02]  /*4c10*/  IMAD.SHL.U32 R4, R93, 0x20, RZ ;  /* 0x000000205d047824 */ /* 0x000fc400078e00ff */
[----:B------:R-:W-:Y:S02]  /*4c20*/  HFMA2 R36, -RZ, RZ, 0, 0 ;  /* 0x00000000ff247431 */ /* 0x000fe400000001ff */
[----:B------:R-:W-:Y:S01]  /*4c30*/  IMAD.SHL.U32 R6, R93, 0x2, RZ ;  /* 0x000000025d067824 */ /* 0x000fe200078e00ff */
[----:B------:R-:W-:Y:S01]  /*4c40*/  UMOV UR44, 0x400 ;  /* 0x00000400002c7882 */ /* 0x000fe20000000000 */
[----:B------:R-:W2:Y:S01]  /*4c50*/  LDC.64 R82, c[0x0][0x8b0] ;  /* 0x00022c00ff527b82 */ /* 0x000ea20000000a00 */
[----:B------:R-:W-:Y:S01]  /*4c60*/  LOP3.LUT R5, R7, 0x180, RZ, 0xc0, !PT ;  /* 0x0000018007057812 */ /* 0x000fe200078ec0ff */
[----:B------:R-:W-:Y:S01]  /*4c70*/  IMAD.U32 R37, R93, 0x10000, RZ ;  /* 0x000100005d257824 */ /* 0x000fe200078e00ff */
[----:B------:R-:W-:Y:S01]  /*4c80*/  LOP3.LUT R4, R4, 0xc00, RZ, 0xc0, !PT ;  /* 0x00000c0004047812 */ /* 0x000fe200078ec0ff */
[----:B------:R-:W-:Y:S01]  /*4c90*/  IMAD.MOV.U32 R92, RZ, RZ, RZ ;  /* 0x000000ffff5c7224 */ /* 0x000fe200078e00ff */
[----:B------:R-:W-:Y:S01]  /*4ca0*/  LOP3.LUT R6, R5, 0x20, R6, 0xf8, !PT ;  /* 0x0000002005067812 */ /* 0x000fe200078ef806 */
[----:B------:R-:W-:Y:S01]  /*4cb0*/  IMAD.SHL.U32 R5, R93, 0x8, RZ ;  /* 0x000000085d057824 */ /* 0x000fe200078e00ff */
[----:B------:R-:W-:Y:S01]  /*4cc0*/  LOP3.LUT R4, R4, 0x40, R7, 0xf8, !PT ;  /* 0x0000004004047812 */ /* 0x000fe200078ef807 */
[----:B------:R-:W3:Y:S01]  /*4cd0*/  LDC.64 R80, c[0x0][0x8a8] ;  /* 0x00022a00ff507b82 */ /* 0x000ee20000000a00 */
[----:B------:R-:W-:Y:S01]  /*4ce0*/  LOP3.LUT R37, R37, 0x600000, RZ, 0xc0, !PT ;  /* 0x0060000025257812 */ /* 0x000fe200078ec0ff */
[----:B------:R-:W-:Y:S01]  /*4cf0*/  IMAD.MOV.U32 R87, RZ, RZ, RZ ;  /* 0x000000ffff577224 */ /* 0x000fe200078e00ff */
[----:B------:R-:W-:-:S02]  /*4d00*/  LOP3.LUT R5, R6, 0x30, R5, 0x78, !PT ;  /* 0x0000003006057812 */ /* 0x000fc400078e7805 */
[----:B------:R-:W-:Y:S02]  /*4d10*/  CS2R R90, SRZ ;  /* 0x00000000005a7805 */ /* 0x000fe4000001ff00 */
[----:B------:R-:W-:Y:S01]  /*4d20*/  LOP3.LUT R4, R4, 0x200, R7, 0xf8, !PT ;  /* 0x0000020004047812 */ /* 0x000fe200078ef807 */
[----:B------:R-:W-:Y:S01]  /*4d30*/  IMAD.MOV.U32 R89, RZ, RZ, RZ ;  /* 0x000000ffff597224 */ /* 0x000fe200078e00ff */
[----:B------:R-:W-:Y:S01]  /*4d40*/  LOP3.LUT R93, R93, 0x2, RZ, 0xc0, !PT ;  /* 0x000000025d5d7812 */ /* 0x000fe200078ec0ff */
[----:B-1----:R-:W-:Y:S01]  /*4d50*/  ULEA UR44, UR4, UR44, 0x18 ;  /* 0x0000002c042c7291 */ /* 0x002fe2000f8ec0ff */
[----:B------:R-:W-:Y:S01]  /*4d60*/  LOP3.LUT R71, R4, R5, RZ, 0xfc, !PT ;  /* 0x0000000504477212 */ /* 0x000fe200078efcff */
[----:B------:R-:W1:Y:S01]  /*4d70*/  LDCU UR57, c[0x0][0x370] ;  /* 0x00006e00ff3977ac */ /* 0x000e620008000800 */
[----:B------:R-:W-:Y:S01]  /*4d80*/  IADD3 R88, PT, PT, -R93, RZ, RZ ;  /* 0x000000ff5d587210 */ /* 0x000fe20007ffe1ff */
[----:B------:R-:W-:Y:S01]  /*4d90*/  UIADD3 UR4, UPT, UPT, UR44, 0x2200, URZ ;  /* 0x000022002c047890 */ /* 0x000fe2000fffe0ff */
[----:B------:R-:W4:Y:S04]  /*4da0*/  LDCU UR43, c[0x0][0xb0c] ;  /* 0x00016180ff2b77ac */ /* 0x000f280008000800 */
[----:B------:R-:W1:Y:S01]  /*4db0*/  LDS R0, [UR44+0x110] ;  /* 0x0001102cff007984 */ /* 0x000e620008000800 */
[----:B------:R-:W-:Y:S01]  /*4dc0*/  IMAD.U32 R94, RZ, RZ, UR4 ;  /* 0x00000004ff5e7e24 */ /* 0x000fe2000f8e00ff */
[----:B------:R-:W1:Y:S01]  /*4dd0*/  LDCU UR39, c[0x0][0xb30] ;  /* 0x00016600ff2777ac */ /* 0x000e620008000800 */
[----:B------:R-:W1:Y:S01]  /*4de0*/  LDCU.64 UR46, c[0x0][0x888] ;  /* 0x00011100ff2e77ac */ /* 0x000e620008000a00 */
[----:B------:R-:W1:Y:S01]  /*4df0*/  LDCU.64 UR40, c[0x0][0xb28] ;  /* 0x00016500ff2877ac */ /* 0x000e620008000a00 */
[----:B------:R-:W1:Y:S01]  /*4e00*/  LDCU.64 UR60, c[0x0][0x890] ;  /* 0x00011200ff3c77ac */ /* 0x000e620008000a00 */
[----:B------:R-:W1:Y:S01]  /*4e10*/  LDCU.128 UR52, c[0x0][0xb10] ;  /* 0x00016200ff3477ac */ /* 0x000e620008000c00 */
[----:B------:R-:W1:Y:S01]  /*4e20*/  LDCU UR56, c[0x0][0x374] ;  /* 0x00006e80ff3877ac */ /* 0x000e620008000800 */
[----:B------:R-:W-:Y:S01]  /*4e30*/  UIADD3 UR63, UPT, UPT, UR44, 0x200, URZ ;  /* 0x000002002c3f7890 */ /* 0x000fe2000fffe0ff */
[----:B-1234-:R-:W-:-:S11]  /*4e40*/  IMAD.IADD R37, R0, 0x1, R37 ;  /* 0x0000000100257824 */ /* 0x01efd600078e0225 */
.L_x_110:
[----:B------:R-:W-:Y:S02]  /*4e50*/  LEA R3, R87, UR44, 0x3 ;  /* 0x0000002c57037c11 */ /* 0x000fe4000f8e18ff */
[----:B------:R-:W-:Y:S02]  /*4e60*/  SHF.L.U32 R0, R91, 0x1f, RZ ;  /* 0x0000001f5b007819 */ /* 0x000fe400000006ff */
[----:B------:R-:W-:Y:S02]  /*4e70*/  LEA R5, R87, UR44, 0x4 ;  /* 0x0000002c57057c11 */ /* 0x000fe4000f8e20ff */
[----:B-1----:R-:W1:Y:S02]  /*4e80*/  SYNCS.PHASECHK.TRANS64.TRYWAIT P0, [R3+URZ+0x60], R0 ;  /* 0x00006000030075a7 */ /* 0x002e6400080011ff */
[----:B-1----:R-:W-:Y:S05]  /*4e90*/  @!P0 BRA `(.L_x_85) ;  /* 0x0000003000508947 */ /* 0x002fea0003800000 */
.L_x_144:
[----:B------:R-:W2:Y:S01]  /*4ea0*/  LDS.128 R4, [R5+0xf0] ;  /* 0x0000f00005047984 */ /* 0x000ea20000000c00 */
[----:B------:R-:W-:Y:S01]  /*4eb0*/  UISETP.GE.AND UP0, UPT, UR42, 0x1, UPT ;  /* 0x000000012a00788c */ /* 0x000fe2000bf06270 */
[----:B------:R-:W-:Y:S01]  /*4ec0*/  @!PT LDS RZ, [RZ] ;  /* 0x00000000fffff984 */ /* 0x000fe20000000800 */
[----:B------:R-:W-:Y:S01]  /*4ed0*/  @!PT LDS RZ, [RZ] ;  /* 0x00000000fffff984 */ /* 0x000fe20000000800 */
[----:B------:R-:W-:Y:S01]  /*4ee0*/  @!PT LDS RZ, [RZ] ;  /* 0x00000000fffff984 */ /* 0x000fe20000000800 */
[----:B------:R-:W-:Y:S01]  /*4ef0*/  @!PT LDS RZ, [RZ] ;  /* 0x00000000fffff984 */ /* 0x000fe20000000800 */
[----:B------:R3:W-:Y:S06]  /*4f00*/  MEMBAR.ALL.CTA ;  /* 0x0000000000007992 */ /* 0x0007ec0000008000 */
[----:B---3--:R-:W3:Y:S01]  /*4f10*/  FENCE.VIEW.ASYNC.S ;  /* 0x00000000000073c6 */ /* 0x008ee20000000000 */
[----:B--2---:R-:W-:Y:S11]  /*4f20*/  LOP3.LUT P0, RZ, R6, 0x1, RZ, 0xc0, !PT ;  /* 0x0000000106ff7812 */ /* 0x004ff6000780c0ff */
[----:B------:R-:W-:Y:S02]  /*4f30*/  @!UPT UIADD3 URZ, UPT, UPT, URZ, URZ, URZ ;  /* 0x000000fffffff290 */ /* 0x000fe4000fffe0ff */
[----:B---3--:R-:W-:Y:S01]  /*4f40*/  VOTEU.ANY UP1, P0 ;  /* 0x0000000000ff7886 */ /* 0x008fe20000020100 */
[----:B------:R-:W-:Y:S01]  /*4f50*/  PLOP3.LUT P0, PT, PT, PT, UP1, 0x80, 0x8 ;  /* 0x000000000008781c */ /* 0x000fe20003f0f018 */
[----:B------:R-:W-:Y:S11]  /*4f60*/  UP2UR UR45, UPR, URZ, 0x2 ;  /* 0x00000002ff2d7883 */ /* 0x000ff60008000000 */
[----:B------:R-:W-:Y:S01]  /*4f70*/  @!UPT UIADD3 URZ, UPT, UPT, URZ, URZ, URZ ;  /* 0x000000fffffff290 */ /* 0x000fe2000fffe0ff */
[----:B-1----:R-:W-:Y:S02]  /*4f80*/  @P0 SHF.R.U32.HI R0, RZ, 0x10, R5 ;  /* 0x00000010ff000819 */ /* 0x002fe40000011605 */
        /* <DEDUP_REMOVED lines=12> */
[----:B------:R-:W2:Y:S01]  /*5050*/  LDCU UR12, c[0x0][0xb20] ;  /* 0x00016400ff0c77ac */ /* 0x000ea20008000800 */
[----:B------:R-:W-:Y:S02]  /*5060*/  UIMAD.WIDE.U32 UR4, UR56, UR55, URZ ;  /* 0x00000037380472a5 */ /* 0x000fe4000f8e00ff */
[----:B------:R-:W-:Y:S02]  /*5070*/  UIMAD.WIDE.U32 UR6, UR57, UR52, URZ ;  /* 0x00000034390672a5 */ /* 0x000fe4000f8e00ff */
[----:B------:R-:W-:Y:S02]  /*5080*/  UISETP.NE.AND UP0, UPT, UR54, 0x1, UPT ;  /* 0x000000013600788c */ /* 0x000fe4000bf05270 */
[----:B------:R-:W-:Y:S02]  /*5090*/  UIMAD.WIDE.U32 UR8, UR37, UR55, URZ ;  /* 0x00000037250872a5 */ /* 0x000fe4000f8e00ff */
[----:B------:R-:W-:Y:S02]  /*50a0*/  UIMAD.WIDE.U32 UR10, UR38, UR52, URZ ;  /* 0x00000034260a72a5 */ /* 0x000fe4000f8e00ff */
[----:B------:R-:W-:Y:S02]  /*50b0*/  UISETP.NE.AND UP1, UPT, UR43, 0x1, UPT ;  /* 0x000000012b00788c */ /* 0x000fe4000bf25270 */
[----:B------:R-:W-:Y:S01]  /*50c0*/  UISETP.NE.AND UP2, UPT, UR42, 0x1, UPT ;  /* 0x000000012a00788c */ /* 0x000fe2000bf45270 */
[----:B------:R-:W-:Y:S02]  /*50d0*/  UMOV UR4, UR5 ;  /* 0x0000000500047c82 */ /* 0x000fe40008000000 */
[----:B--2---:R-:W-:Y:S03]  /*50e0*/  USHF.R.U32.HI UR5, URZ, UR12, UR4 ;  /* 0x0000000cff057299 */ /* 0x004fe60008011604 */
[----:B------:R-:W-:Y:S02]  /*50f0*/  UMOV UR4, UR7 ;  /* 0x0000000700047c82 */ /* 0x000fe40008000000 */
[----:B------:R-:W-:Y:S02]  /*5100*/  USHF.R.U32.HI UR7, URZ, UR53, UR4 ;  /* 0x00000035ff077299 */ /* 0x000fe40008011604 */
[----:B------:R-:W-:Y:S02]  /*5110*/  USEL UR4, UR56, UR5, !UP0 ;  /* 0x0000000538047287 */ /* 0x000fe4000c000000 */
[----:B------:R-:W-:Y:S01]  /*5120*/  USEL UR7, UR57, UR7, !UP1 ;  /* 0x0000000739077287 */ /* 0x000fe2000c800000 */
[----:B------:R-:W-:Y:S01]  /*5130*/  UMOV UR5, UR9 ;  /* 0x0000000900057c82 */ /* 0x000fe20008000000 */
[----:B------:R-:W-:Y:S02]  /*5140*/  UIMAD.WIDE.U32 UR8, UR4, UR40, URZ ;  /* 0x00000028040872a5 */ /* 0x000fe4000f8e00ff */
[----:B------:R-:W-:Y:S03]  /*5150*/  USHF.R.U32.HI UR6, URZ, UR12, UR5 ;  /* 0x0000000cff067299 */ /* 0x000fe60008011605 */
[----:B------:R-:W-:Y:S01]  /*5160*/  UMOV UR5, UR11 ;  /* 0x0000000b00057c82 */ /* 0x000fe20008000000 */
[----:B------:R-:W-:Y:S02]  /*5170*/  UIMAD.WIDE.U32 UR10, UR7, UR40, URZ ;  /* 0x00000028070a72a5 */ /* 0x000fe4000f8e00ff */
[----:B------:R-:W-:Y:S02]  /*5180*/  USHF.R.U32.HI UR12, URZ, UR53, UR5 ;  /* 0x00000035ff0c7299 */ /* 0x000fe40008011605 */
[----:B------:R-:W-:Y:S01]  /*5190*/  USEL UR6, UR37, UR6, !UP0 ;  /* 0x0000000625067287 */ /* 0x000fe2000c000000 */
[----:B------:R-:W-:Y:S02]  /*51a0*/  UMOV UR5, UR9 ;  /* 0x0000000900057c82 */ /* 0x000fe40008000000 */
[----:B------:R-:W-:Y:S01]  /*51b0*/  UMOV UR10, UR11 ;  /* 0x0000000b000a7c82 */ /* 0x000fe20008000000 */
[----:B------:R-:W-:Y:S02]  /*51c0*/  @UP2 USHF.R.U32.HI UR4, URZ, UR41, UR5 ;  /* 0x00000029ff042299 */ /* 0x000fe40008011605 */
[----:B------:R-:W-:Y:S02]  /*51d0*/  @UP2 USHF.R.U32.HI UR7, URZ, UR41, UR10 ;  /* 0x00000029ff072299 */ /* 0x000fe4000801160a */
[----:B------:R-:W-:Y:S02]  /*51e0*/  UIMAD UR4, UR42, UR4, URZ ;  /* 0x000000042a0472a4 */ /* 0x000fe4000f8e02ff */
[----:B------:R-:W-:Y:S02]  /*51f0*/  UIMAD.WIDE.U32 UR10, UR6, UR40, URZ ;  /* 0x00000028060a72a5 */ /* 0x000fe4000f8e00ff */
[----:B------:R-:W-:Y:S02]  /*5200*/  USEL UR5, UR38, UR12, !UP1 ;  /* 0x0000000c26057287 */ /* 0x000fe4000c800000 */
[----:B------:R-:W-:Y:S02]  /*5210*/  UIMAD UR8, UR42, UR7, URZ ;  /* 0x000000072a0872a4 */ /* 0x000fe4000f8e02ff */
[----:B------:R-:W-:Y:S03]  /*5220*/  UISETP.GE.AND UP0, UPT, UR6, UR4, UPT ;  /* 0x000000040600728c */ /* 0x000fe6000bf06270 */
[----:B------:R-:W-:Y:S01]  /*5230*/  UMOV UR4, UR11 ;  /* 0x0000000b00047c82 */ /* 0x000fe20008000000 */
[----:B------:R-:W-:Y:S02]  /*5240*/  UISETP.GE.OR UP0, UPT, UR5, UR8, UP0 ;  /* 0x000000080500728c */ /* 0x000fe40008706670 */
[----:B------:R-:W-:Y:S02]  /*5250*/  USHF.R.U32.HI UR4, URZ, UR41, UR4 ;  /* 0x00000029ff047299 */ /* 0x000fe40008011604 */
[----:B------:R-:W-:Y:S02]  /*5260*/  UIMAD.WIDE.U32 UR8, UR5, UR40, URZ ;  /* 0x00000028050872a5 */ /* 0x000fe4000f8e00ff */
[----:B------:R-:W-:Y:S02]  /*5270*/  USEL UR11, UR6, UR4, !UP2 ;  /* 0x00000004060b7287 */ /* 0x000fe4000d000000 */
[----:B------:R-:W-:Y:S02]  /*5280*/  UIADD3 UR8, UPT, UPT, -UR5, URZ, URZ ;  /* 0x000000ff05087290 */ /* 0x000fe4000fffe1ff */
[----:B------:R-:W-:Y:S01]  /*5290*/  UIADD3 UR10, UPT, UPT, -UR11, URZ, URZ ;  /* 0x000000ff0b0a7290 */ /* 0x000fe2000fffe1ff */
[----:B------:R-:W-:Y:S01]  /*52a0*/  @!UP0 UMOV UR4, UR9 ;  /* 0x0000000900048c82 */ /* 0x000fe20008000000 */
[----:B------:R-:W-:Y:S02]  /*52b0*/  UIADD3 UR9, UPT, UPT, -UR6, URZ, URZ ;  /* 0x000000ff06097290 */ /* 0x000fe4000fffe1ff */
[----:B------:R-:W-:Y:S02]  /*52c0*/  @!UP0 USHF.R.U32.HI UR4, URZ, UR41, UR4 ;  /* 0x00000029ff048299 */ /* 0x000fe40008011604 */
[----:B------:R-:W-:Y:S02]  /*52d0*/  UIMAD UR10, UR42, UR10, UR6 ;  /* 0x0000000a2a0a72a4 */ /* 0x000fe4000f8e0206 */
[----:B------:R-:W-:Y:S04]  /*52e0*/  @!UP0 USEL UR4, UR5, UR4, !UP2 ;  /* 0x0000000405048287 */ /* 0x000fe8000d000000 */
[----:B------:R-:W-:Y:S02]  /*52f0*/  @!UP0 UIMAD UR10, UR7, UR10, UR4 ;  /* 0x0000000a070a82a4 */ /* 0x000fe4000f8e0204 */
[----:B------:R-:W-:Y:S02]  /*5300*/  @!UP0 UIADD3 UR11, UPT, UPT, UR11, -UR4, URZ ;  /* 0x800000040b0b8290 */ /* 0x000fe4000fffe0ff */
[----:B------:R-:W-:Y:S02]  /*5310*/  UIMAD UR7, UR43, UR8, UR38 ;  /* 0x000000082b0772a4 */ /* 0x000fe4000f8e0226 */
[----:B------:R-:W-:Y:S02]  /*5320*/  @!UP0 UIMAD UR6, UR11, UR42, UR5 ;  /* 0x0000002a0b0682a4 */ /* 0x000fe4000f8e0205 */
[----:B------:R-:W-:Y:S01]  /*5330*/  UIMAD UR4, UR54, UR9, UR37 ;  /* 0x00000009360472a4 */ /* 0x000fe2000f8e0225 */
[----:B------:R-:W-:Y:S02]  /*5340*/  @!UP0 UMOV UR5, UR10 ;  /* 0x0000000a00058c82 */ /* 0x000fe40008000000 */
[----:B------:R-:W-:Y:S02]  /*5350*/  UIMAD UR38, UR5, UR43, UR7 ;  /* 0x0000002b052672a4 */ /* 0x000fe4000f8e0207 */
[----:B------:R-:W-:Y:S11]  /*5360*/  UIMAD UR37, UR6, UR54, UR4 ;  /* 0x00000036062572a4 */ /* 0x000ff6000f8e0204 */
[----:B------:R-:W-:Y:S01]  /*5370*/  @!UPT UIADD3 URZ, UPT, UPT, URZ, URZ, URZ ;  /* 0x000000fffffff290 */ /* 0x000fe2000fffe0ff */
.L_x_86:
[----:B------:R-:W-:Y:S01]  /*5380*/  UISETP.NE.AND UP0, UPT, UR39, 0x1, UPT ;  /* 0x000000012700788c */ /* 0x000fe2000bf05270 */
[----:B------:R-:W-:Y:S01]  /*5390*/  IADD3 R87, PT, PT, R87, 0x1, RZ ;  /* 0x0000000157577810 */ /* 0x000fe20007ffe0ff */
[----:B------:R-:W-:Y:S02]  /*53a0*/  USHF.L.U32 UR50, UR20, 0x6, URZ ;  /* 0x0000000614327899 */ /* 0x000fe400080006ff */
[----:B------:R-:W-:Y:S07]  /*53b0*/  USHF.L.U32 UR49, UR30, 0x7, URZ ;  /* 0x000000071e317899 */ /* 0x000fee00080006ff */
[----:B------:R-:W2:Y:S01]  /*53c0*/  @!UP0 LDCU.128 UR12, c[0x0][0xb10] ;  /* 0x00016200ff0c87ac */ /* 0x000ea20008000c00 */
[----:B------:R-:W3:Y:S01]  /*53d0*/  @!UP0 LDCU UR5, c[0x0][0xb0c] ;  /* 0x00016180ff0587ac */ /* 0x000ee20008000800 */
[----:B------:R-:W4:Y:S01]  /*53e0*/  @!UP0 LDCU UR10, c[0x0][0xb20] ;  /* 0x00016400ff0a87ac */ /* 0x000f220008000800 */
[----:B--2---:R-:W-:Y:S02]  /*53f0*/  UIMAD.WIDE.U32 UR8, UR38, UR12, URZ ;  /* 0x0000000c260872a5 */ /* 0x004fe4000f8e00ff */
[----:B------:R-:W-:Y:S02]  /*5400*/  UIMAD.WIDE.U32 UR6, UR37, UR15, URZ ;  /* 0x0000000f250672a5 */ /* 0x000fe4000f8e00ff */
[----:B------:R-:W-:Y:S03]  /*5410*/  @!UP0 UISETP.NE.AND UP1, UPT, UR14, 0x1, UPT ;  /* 0x000000010e00888c */ /* 0x000fe6000bf25270 */
[----:B------:R-:W-:Y:S01]  /*5420*/  @!UP0 UMOV UR4, UR9 ;  /* 0x0000000900048c82 */ /* 0x000fe20008000000 */
[----:B---3--:R-:W-:Y:S02]  /*5430*/  @!UP0 UISETP.NE.AND UP2, UPT, UR5, 0x1, UPT ;  /* 0x000000010500888c */ /* 0x008fe4000bf45270 */
[----:B------:R-:W-:Y:S01]  /*5440*/  @!UP0 USHF.R.U32.HI UR4, URZ, UR13, UR4 ;  /* 0x0000000dff048299 */ /* 0x000fe20008011604 */
[----:B------:R-:W-:Y:S02]  /*5450*/  @!UP0 UMOV UR6, UR7 ;  /* 0x0000000700068c82 */ /* 0x000fe40008000000 */
[----:B----4-:R-:W-:Y:S02]  /*5460*/  @!UP0 USHF.R.U32.HI UR6, URZ, UR10, UR6 ;  /* 0x0000000aff068299 */ /* 0x010fe40008011606 */
[----:B------:R-:W-:Y:S02]  /*5470*/  @!UP0 USEL UR7, UR38, UR4, !UP2 ;  /* 0x0000000426078287 */ /* 0x000fe4000d000000 */
[----:B------:R-:W-:Y:S04]  /*5480*/  @!UP0 USEL UR6, UR37, UR6, !UP1 ;  /* 0x0000000625068287 */ /* 0x000fe8000c800000 */
[----:B------:R-:W-:Y:S02]  /*5490*/  @!UP0 UIADD3 UR4, UPT, UPT, -UR7, UR6, URZ ;  /* 0x0000000607048290 */ /* 0x000fe4000fffe1ff */
[----:B------:R-:W-:Y:S02]  /*54a0*/  @!UP0 UIADD3 UR6, UPT, UPT, UR7, -UR6, URZ ;  /* 0x8000000607068290 */ /* 0x000fe4000fffe0ff */
[----:B------:R-:W-:Y:S02]  /*54b0*/  @!UP0 UIMAD UR38, UR4, UR5, UR38 ;  /* 0x00000005042682a4 */ /* 0x000fe4000f8e0226 */
[----:B------:R-:W-:Y:S02]  /*54c0*/  @!UP0 UIMAD UR37, UR6, UR14, UR37 ;  /* 0x0000000e062582a4 */ /* 0x000fe4000f8e0225 */
[----:B------:R-:W-:Y:S09]  /*54d0*/  ULOP3.LUT UP0, URZ, UR63, 0x1b0, URZ, 0xc0, !UPT ;  /* 0x000001b03fff7892 */ /* 0x000ff2000f80c0ff */
[----:B------:R-:W-:Y:S05]  /*54e0*/  BRA.U !UP0, `(.L_x_87) ;  /* 0x0000000108407547 */ /* 0x000fea000b800000 */
[----:B------:R-:W2:Y:S01]  /*54f0*/  LDCU.64 UR8, c[0x4][0x80] ;  /* 0x01001000ff0877ac */ /* 0x000ea20008000a00 */
[----:B------:R-:W-:Y:S01]  /*5500*/  MOV R3, 0x0 ;  /* 0x0000000000037802 */ /* 0x000fe20000000f00 */
[----:B------:R-:W-:Y:S02]  /*5510*/  HFMA2 R12, -RZ, RZ, 0, 5.9604644775390625e-08 ;  /* 0x00000001ff0c7431 */ /* 0x000fe400000001ff */
[----:B------:R-:W-:Y:S02]  /*5520*/  IMAD.MOV.U32 R8, RZ, RZ, 0x70 ;  /* 0x00000070ff087424 */ /* 0x000fe400078e00ff */
[----:B------:R-:W-:Y:S01]  /*5530*/  IMAD.MOV.U32 R13, RZ, RZ, RZ ;  /* 0x000000ffff0d7224 */ /* 0x000fe200078e00ff */
[----:B------:R-:W3:Y:S01]  /*5540*/  LDCU.64 UR6, c[0x4][0x88] ;  /* 0x01001100ff0677ac */ /* 0x000ee20008000a00 */
[----:B------:R-:W4:Y:S01]  /*5550*/  LDC.64 R2, c[0x4][R3] ;  /* 0x0100000003027b82 */ /* 0x000f220000000a00 */
[----:B------:R-:W1:Y:S01]  /*5560*/  LDCU.64 UR4, c[0x4][0x8] ;  /* 0x01000100ff0477ac */ /* 0x000e620008000a00 */
[----:B--2---:R-:W-:Y:S01]  /*5570*/  MOV R5, UR9 ;  /* 0x0000000900057c02 */ /* 0x004fe20008000f00 */
[----:B------:R-:W-:Y:S01]  /*5580*/  IMAD.U32 R4, RZ, RZ, UR8 ;  /* 0x00000008ff047e24 */ /* 0x000fe2000f8e00ff */
[----:B---3--:R-:W-:Y:S01]  /*5590*/  MOV R7, UR7 ;  /* 0x0000000700077c02 */ /* 0x008fe20008000f00 */
[----:B------:R-:W-:Y:S01]  /*55a0*/  IMAD.U32 R6, RZ, RZ, UR6 ;  /* 0x00000006ff067e24 */ /* 0x000fe2000f8e00ff */
[----:B-1----:R-:W-:Y:S01]  /*55b0*/  MOV R11, UR5 ;  /* 0x00000005000b7c02 */ /* 0x002fe20008000f00 */
[----:B------:R-:W-:Y:S02]  /*55c0*/  IMAD.U32 R10, RZ, RZ, UR4 ;  /* 0x00000004ff0a7e24 */ /* 0x000fe4000f8e00ff */
[----:B------:R-:W-:Y:S07]  /*55d0*/  LEPC R20, `(.L_x_87) ;  /* 0x000000001014794e */ /* 0x000fee0000000000 */
[----:B----45:R-:W-:Y:S05]  /*55e0*/  CALL.ABS.NOINC R2 ;  /* 0x0000000002007343 */ /* 0x030fea0003c00000 */
.L_x_87:
[----:B------:R-:W-:Y:S01]  /*55f0*/  LOP3.LUT P0, RZ, R94, 0x1b0, RZ, 0xc0, !PT ;  /* 0x000001b05eff7812 */ /* 0x000fe2000780c0ff */
[----:B------:R-:W-:Y:S11]  /*5600*/  BSSY.RECONVERGENT B6, `(.L_x_88) ;  /* 0x0000013000067945 */ /* 0x000ff60003800200 */
[----:B------:R-:W-:Y:S01]  /*5610*/  @!UPT UIADD3 URZ, UPT, UPT, URZ, URZ, URZ ;  /* 0x000000fffffff290 */ /* 0x000fe2000fffe0ff */
[----:B------:R-:W-:Y:S05]  /*5620*/  @!P0 BRA `(.L_x_89) ;  /* 0x0000000000408947 */ /* 0x000fea0003800000 */
        /* <DEDUP_REMOVED lines=16> */
.L_x_89:
[----:B------:R-:W-:Y:S05]  /*5730*/  BSYNC.RECONVERGENT B6 ;  /* 0x0000000000067941 */ /* 0x000fea0003800200 */
.L_x_88:
[----:B------:R-:W-:Y:S01]  /*5740*/  R2UR UR4, R86 ;  /* 0x00000000560472ca */ /* 0x000fe200000e0000 */
[----:B------:R-:W-:Y:S01]  /*5750*/  UISETP.NE.U32.AND UP0, UPT, UR60, URZ, UPT ;  /* 0x000000ff3c00728c */ /* 0x000fe2000bf05070 */
[----:B------:R-:W-:Y:S02]  /*5760*/  ISETP.NE.U32.AND P4, PT, R82, RZ, PT ;  /* 0x000000ff5200720c */ /* 0x000fe40003f85070 */
[----:B------:R-:W-:Y:S01]  /*5770*/  ISETP.NE.U32.AND P2, PT, RZ, UR46, PT ;  /* 0x0000002eff007c0c */ /* 0x000fe2000bf45070 */
[----:B------:R-:W-:Y:S01]  /*5780*/  UISETP.NE.AND.EX UP1, UPT, UR61, URZ, UPT, UP0 ;  /* 0x000000ff3d00728c */ /* 0x000fe2000bf25300 */
[----:B------:R-:W-:Y:S01]  /*5790*/  ISETP.NE.AND.EX P4, PT, R83, RZ, PT, P4 ;  /* 0x000000ff5300720c */ /* 0x000fe20003f85340 */
[----:B------:R-:W-:Y:S01]  /*57a0*/  UPLOP3.LUT UP0, UPT, UPT, UPT, UPT, 0x40, 0x4 ;  /* 0x000000000004789c */ /* 0x000fe20003f0e870 */
[----:B------:R-:W-:Y:S05]  /*57b0*/  ISETP.NE.AND.EX P2, PT, RZ, UR47, PT, P2 ;  /* 0x0000002fff007c0c */ /* 0x000fea000bf45320 */
[----:B------:R-:W-:Y:S06]  /*57c0*/  UISETP.NE.AND UP2, UPT, UR4, URZ, UPT ;  /* 0x000000ff0400728c */ /* 0x000fec000bf45270 */
[----:B------:R-:W-:Y:S05]  /*57d0*/  PLOP3.LUT P1, PT, PT, PT, UP2, 0x80, 0x8 ;  /* 0x000000000008781c */ /* 0x000fea0003f2f028 */
[----:B------:R-:W-:Y:S06]  /*57e0*/  @UP2 UPLOP3.LUT UP0, UPT, UPT, UPT, UP1, 0x80, 0x8 ;  /* 0x000000000008289c */ /* 0x000fec0003f0f010 */
[----:B------:R-:W-:Y:S01]  /*57f0*/  PLOP3.LUT P0, PT, PT, PT, UP0, 0x80, 0x8 ;  /* 0x000000000008781c */ /* 0x000fe20003f0f008 */
[----:B------:R-:W-:Y:S01]  /*5800*/  @!UPT UIADD3 URZ, UPT, UPT, URZ, URZ, URZ ;  /* 0x000000fffffff290 */ /* 0x000fe2000fffe0ff */
[----:B------:R-:W-:Y:S11]  /*5810*/  BRA.U !UP1, `(.L_x_90) ;  /* 0x00000001093c7547 */ /* 0x000ff6000b800000 */
[----:B------:R-:W-:Y:S01]  /*5820*/  UISETP.NE.U32.AND UP0, UPT, UR46, URZ, UPT ;  /* 0x000000ff2e00728c */ /* 0x000fe2000bf05070 */
[----:B-1----:R-:W-:Y:S01]  /*5830*/  HFMA2 R0, -RZ, RZ, 0, 5.9604644775390625e-08 ;  /* 0x00000001ff007431 */ /* 0x002fe200000001ff */
[----:B------:R-:W1:Y:S01]  /*5840*/  LDCU.64 UR8, c[0x0][0x358] ;  /* 0x00006b00ff0877ac */ /* 0x000e620008000a00 */
[----:B------:R-:W-:Y:S01]  /*5850*/  IMAD.MOV.U32 R84, RZ, RZ, 0x1 ;  /* 0x00000001ff547424 */ /* 0x000fe200078e00ff */
[----:B------:R-:W-:Y:S06]  /*5860*/  UISETP.NE.AND.EX UP0, UPT, UR47, URZ, UPT, UP0 ;  /* 0x000000ff2f00728c */ /* 0x000fec000bf05300 */
        /* <DEDUP_REMOVED lines=9> */
[----:B--23--:R-:W-:Y:S02]  /*5900*/  @!P3 IMAD.U32 R41, RZ, RZ, UR4 ;  /* 0x00000004ff29be24 */ /* 0x00cfe4000f8e00ff */
.L_x_90:
[----:B------:R-:W-:Y:S05]  /*5910*/  @!P4 BRA `(.L_x_91) ;  /* 0x000000000024c947 */ /* 0x000fea0003800000 */
[----:B------:R-:W-:Y:S01]  /*5920*/  ISETP.NE.U32.AND P3, PT, R80, RZ, PT ;  /* 0x000000ff5000720c */ /* 0x000fe20003f65070 */
[----:B------:R-:W2:Y:S03]  /*5930*/  LDCU.64 UR4, c[0x0][0x358] ;  /* 0x00006b00ff0477ac */ /* 0x000ea60008000a00 */
[----:B------:R-:W-:Y:S11]  /*5940*/  ISETP.NE.AND.EX P3, PT, R81, RZ, PT, P3 ;  /* 0x000000ff5100720c */ /* 0x000ff60003f65330 */
[----:B------:R-:W-:Y:S02]  /*5950*/  @!UPT UIADD3 URZ, UPT, UPT, URZ, URZ, URZ ;  /* 0x000000fffffff290 */ /* 0x000fe4000fffe0ff */
[----:B------:R-:W3:Y:S01]  /*5960*/  @P3 LDC.64 R2, c[0x0][0x8a8] ;  /* 0x00022a00ff023b82 */ /* 0x000ee20000000a00 */
[----:B-1----:R-:W-:Y:S04]  /*5970*/  @P3 IMAD R0, R82, UR36, RZ ;  /* 0x0000002452003c24 */ /* 0x002fe8000f8e02ff */
[----:B---3--:R-:W-:Y:S05]  /*5980*/  @P3 IMAD.WIDE R2, R0, 0x4, R2 ;  /* 0x0000000400023825 */ /* 0x008fea00078e0202 */
[----:B--2--5:R2:W5:Y:S02]  /*5990*/  @P3 LDG.E R38, desc[UR4][R2.64] ;  /* 0x0000000402263981 */ /* 0x024564000c1e1900 */
[----:B--2---:R-:W3:Y:S02]  /*59a0*/  @!P3 LDC R38, c[0x0][0x8a0] ;  /* 0x00022800ff26bb82 */ /* 0x004ee40000000800 */
.L_x_91:
[----:B-----5:R-:W-:Y:S01]  /*59b0*/  FSETP.NEU.AND P4, PT, R41, RZ, PT ;  /* 0x000000ff2900720b */ /* 0x020fe20003f8d000 */
[----:B------:R-:W-:Y:S01]  /*59c0*/  BSSY B1, `(.L_x_92) ;  /* 0x0000042000017945 */ /* 0x000fe20003800000 */
[----:B------:R-:W-:Y:S01]  /*59d0*/  SEL R5, RZ, 0xffffffff, P2 ;  /* 0xffffffffff057807 */ /* 0x000fe20001000000 */
[----:B------:R-:W-:Y:S01]  /*59e0*/  IMAD.MOV.U32 R102, RZ, RZ, 0x1 ;  /* 0x00000001ff667424 */ /* 0x000fe200078e00ff */
[----:B------:R-:W-:Y:S02]  /*59f0*/  LOP3.LUT P3, RZ, R84, 0xff, RZ, 0xc0, !PT ;  /* 0x000000ff54ff7812 */ /* 0x000fe4000786c0ff */
[----:B------:R-:W-:Y:S02]  /*5a00*/  CS2R R78, SRZ ;  /* 0x00000000004e7805 */ /* 0x000fe4000001ff00 */
[----:B------:R-:W-:Y:S02]  /*5a10*/  @P1 SEL R4, RZ, 0xffffffff, P4 ;  /* 0xffffffffff041807 */ /* 0x000fe40002000000 */
[----:B------:R-:W-:Y:S02]  /*5a20*/  CS2R R76, SRZ ;  /* 0x00000000004c7805 */ /* 0x000fe4000001ff00 */
[----:B------:R-:W-:Y:S02]  /*5a30*/  LEA R2, R90, UR44, 0x3 ;  /* 0x0000002c5a027c11 */ /* 0x000fe4000f8e18ff */
[----:B------:R-:W-:Y:S02]  /*5a40*/  CS2R R74, SRZ ;  /* 0x00000000004a7805 */ /* 0x000fe4000001ff00 */
[----:B------:R-:W-:Y:S02]  /*5a50*/  @P0 SEL R4, R5, R4, !P3 ;  /* 0x0000000405040207 */ /* 0x000fe40005800000 */
[----:B------:R-:W-:Y:S02]  /*5a60*/  CS2R R72, SRZ ;  /* 0x0000000000487805 */ /* 0x000fe4000001ff00 */
[----:B------:R-:W-:Y:S02]  /*5a70*/  LEA R100, R36, UR44, 0x3 ;  /* 0x0000002c24647c11 */ /* 0x000fe4000f8e18ff */
[----:B------:R-:W-:Y:S02]  /*5a80*/  @P1 LOP3.LUT R4, R4, 0x1, RZ, 0xc0, !PT ;  /* 0x0000000104041812 */ /* 0x000fe400078ec0ff */
[----:B------:R-:W-:Y:S02]  /*5a90*/  SHF.L.U32 R3, R92, 0x1f, RZ ;  /* 0x0000001f5c037819 */ /* 0x000fe400000006ff */
[----:B------:R-:W-:Y:S02]  /*5aa0*/  ISETP.NE.U32.OR P6, PT, R4, 0x1, !P1 ;  /* 0x000000010400780c */ /* 0x000fe40004fc5470 */
[----:B------:R-:W-:Y:S02]  /*5ab0*/  PLOP3.LUT P2, PT, PT, PT, UP1, 0x80, 0x8 ;  /* 0x000000000008781c */ /* 0x000fe40003f4f018 */
[C---:B------:R-:W-:Y:S02]  /*5ac0*/  LEA.HI R39, R36.reuse, R36, RZ, 0x1 ;  /* 0x0000002424277211 */ /* 0x040fe400078f08ff */
[----:B------:R-:W-:Y:S02]  /*5ad0*/  SEL R4, RZ, 0xffffffff, P4 ;  /* 0xffffffffff047807 */ /* 0x000fe40002000000 */
[----:B------:R-:W-:Y:S01]  /*5ae0*/  P2R R96, PR, RZ, 0x40 ;  /* 0x00000040ff607803 */ /* 0x000fe20000000000 */
[C---:B-1----:R-:W-:Y:S01]  /*5af0*/  IMAD.SHL.U32 R0, R39.reuse, 0x40, RZ ;  /* 0x0000004027007824 */ /* 0x042fe200078e00ff */
[----:B------:R-:W-:Y:S03]  /*5b00*/  LOP3.LUT R39, R39, 0xffe, RZ, 0xc0, !PT ;  /* 0x00000ffe27277812 */ /* 0x000fe600078ec0ff */
[----:B------:R-:W-:Y:S02]  /*5b10*/  @P6 SHF.L.U32 R7, R89, 0x1f, RZ ;  /* 0x0000001f59076819 */ /* 0x000fe400000006ff */
[----:B------:R-:W-:Y:S01]  /*5b20*/  @P2 SEL R4, R5, R4, !P3 ;  /* 0x0000000405042207 */ /* 0x000fe20005800000 */
[----:B------:R-:W-:Y:S01]  /*5b30*/  IMAD.IADD R39, R36, 0x1, -R39 ;  /* 0x0000000124277824 */ /* 0x000fe200078e0a27 */
[----:B------:R-:W1:Y:S01]  /*5b40*/  @P6 SYNCS.PHASECHK.TRANS64.TRYWAIT P1, [R2+URZ+0x30], R7 ;  /* 0x00003007020065a7 */ /* 0x000e6200080211ff */
[----:B------:R-:W-:Y:S02]  /*5b50*/  LOP3.LUT R0, R0, 0xffffff80, RZ, 0xc0, !PT ;  /* 0xffffff8000007812 */ /* 0x000fe400078ec0ff */
[----:B------:R-:W-:Y:S03]  /*5b60*/  LOP3.LUT R4, R4, 0x1, RZ, 0xc0, !PT ;  /* 0x0000000104047812 */ /* 0x000fe600078ec0ff */
[----:B------:R-:W-:Y:S01]  /*5b70*/  IMAD.IADD R0, R37, 0x1, R0 ;  /* 0x0000000125007824 */ /* 0x000fe200078e0200 */
[----:B------:R-:W-:Y:S03]  /*5b80*/  ISETP.NE.U32.AND P5, PT, R4, 0x1, PT ;  /* 0x000000010400780c */ /* 0x000fe60003fa5070 */
[----:B------:R-:W-:Y:S01]  /*5b90*/  IMAD R39, R39, 0x100000, R0 ;  /* 0x0010000027277824 */ /* 0x000fe200078e0200 */
[----:B------:R-:W-:Y:S01]  /*5ba0*/  P2R R103, PR, RZ, 0x20 ;  /* 0x00000020ff677803 */ /* 0x000fe20000000000 */
[----:B------:R2:W4:Y:S01]  /*5bb0*/  SYNCS.PHASECHK.TRANS64.TRYWAIT P0, [R100+URZ+0x80], R3 ;  /* 0x00008003640075a7 */ /* 0x00052200080011ff */
[----:B-1----:R-:W-:Y:S01]  /*5bc0*/  @P6 SEL R102, RZ, 0x1, !P1 ;  /* 0x00000001ff666807 */ /* 0x002fe20004800000 */
[----:B--2---:R-:W-:Y:S06]  /*5bd0*/  @!P6 BRA `(.L_x_93) ;  /* 0x000000000080e947 */ /* 0x004fec0003800000 */
[----:B------:R-:W-:Y:S01]  /*5be0*/  @P5 IMAD R6, R90, 0x1000, R71 ;  /* 0x000010005a065824 */ /* 0x000fe200078e0247 */
[----:B------:R-:W1:Y:S01]  /*5bf0*/  S2R R0, SR_CgaCtaId ;  /* 0x0000000000007919 */ /* 0x000e620000008800 */
[----:B------:R-:W-:Y:S01]  /*5c00*/  ISETP.NE.AND P1, PT, R102, RZ, PT ;  /* 0x000000ff6600720c */ /* 0x000fe20003f25270 */
[----:B------:R-:W-:Y:S01]  /*5c10*/  BSSY B0, `(.L_x_94) ;  /* 0x000000b000007945 */ /* 0x000fe20003800000 */
[----:B------:R-:W-:Y:S01]  /*5c20*/  @P5 VIADD R4, R6, UR44 ;  /* 0x0000002c06045c36 */ /* 0x000fe20008000000 */
[----:B------:R-:W-:Y:S02]  /*5c30*/  CS2R R74, SRZ ;  /* 0x00000000004a7805 */ /* 0x000fe4000001ff00 */
[----:B------:R-:W-:Y:S02]  /*5c40*/  CS2R R72, SRZ ;  /* 0x0000000000487805 */ /* 0x000fe4000001ff00 */
[----:B------:R-:W-:Y:S01]  /*5c50*/  CS2R R78, SRZ ;  /* 0x00000000004e7805 */ /* 0x000fe2000001ff00 */
[----:B------:R-:W-:Y:S01]  /*5c60*/  @P5 IMAD R4, R93, -0x10, R4 ;  /* 0xfffffff05d045824 */ /* 0x000fe200078e0204 */
[----:B------:R-:W-:Y:S04]  /*5c70*/  CS2R R76, SRZ ;  /* 0x00000000004c7805 */ /* 0x000fe8000001ff00 */
[----:B------:R-:W-:Y:S05]  /*5c80*/  @P1 BRA `(.L_x_95) ;  /* 0x00000000000c1947 */ /* 0x000fea0003800000 */
[----:B------:R-:W-:Y:S04]  /*5c90*/  SHF.L.U32 R5, R89, 0x1f, RZ ;  /* 0x0000001f59057819 */ /* 0x000fe800000006ff */
[----:B------:R-:W2:Y:S02]  /*5ca0*/  SYNCS.PHASECHK.TRANS64.TRYWAIT P1, [R2+URZ+0x30], R5 ;  /* 0x00003005020075a7 */ /* 0x000ea400080211ff */
[----:B--2---:R-:W-:Y:S05]  /*5cb0*/  @!P1 BRA `(.L_x_96) ;  /* 0x0000002000dc9947 */ /* 0x004fea0003800000 */
.L_x_95:
[----:B------:R-:W-:Y:S05]  /*5cc0*/  BSYNC B0 ;  /* 0x0000000000007941 */ /* 0x000fea0003800000 */
.L_x_94:
[----:B------:R-:W-:Y:S01]  /*5cd0*/  ISETP.NE.AND P1, PT, R103, RZ, PT ;  /* 0x000000ff6700720c */ /* 0x000fe20003f25270 */
[----:B--2---:R-:W-:Y:S02]  /*5ce0*/  VIADD R5, R2, 0x40 ;  /* 0x0000004002057836 */ /* 0x004fe40000000000 */
[----:B------:R-:W-:Y:S03]  /*5cf0*/  VIADD R90, R90, 0x1 ;  /* 0x000000015a5a7836 */ /* 0x000fe60000000000 */
[----:B-1----:R-:W-:Y:S07]  /*5d00*/  PRMT R0, R0, 0x654, R5 ;  /* 0x0000065400007816 */ /* 0x002fee0000000005 */
[----:B------:R1:W2:Y:S04]  /*5d10*/  @P1 LDS.128 R72, [R6+UR44+0x200] ;  /* 0x0002002c06481984 */ /* 0x0002a80008000c00 */
[----:B------:R1:W1:Y:S01]  /*5d20*/  @P1 LDS.128 R76, [R4+0x210] ;  /* 0x00021000044c1984 */ /* 0x0002620000000c00 */
[C---:B------:R-:W-:Y:S01]  /*5d30*/  ISETP.NE.AND P1, PT, R90.reuse, 0x2, PT ;  /* 0x000000025a00780c */ /* 0x040fe20003f25270 */
[----:B------:R-:W-:Y:S01]  /*5d40*/  @!PT LDS RZ, [RZ] ;  /* 0x00000000fffff984 */ /* 0x000fe20000000800 */
[----:B------:R-:W-:Y:S01]  /*5d50*/  @!PT LDS RZ, [RZ] ;  /* 0x00000000fffff984 */ /* 0x000fe20000000800 */
[----:B------:R-:W-:Y:S01]  /*5d60*/  @!PT LDS RZ, [RZ] ;  /* 0x00000000fffff984 */ /* 0x000fe20000000800 */
[----:B------:R-:W-:Y:S01]  /*5d70*/  @!PT LDS RZ, [RZ] ;  /* 0x00000000fffff984 */ /* 0x000fe20000000800 */
[----:B------:R5:W-:Y:S06]  /*5d80*/  MEMBAR.ALL.CTA ;  /* 0x0000000000007992 */ /* 0x000bec0000008000 */
[----:B-----5:R-:W5:Y:S01]  /*5d90*/  FENCE.VIEW.ASYNC.S ;  /* 0x00000000000073c6 */ /* 0x020f620000000000 */
[----:B------:R-:W-:Y:S01]  /*5da0*/  SEL R90, R90, RZ, P1 ;  /* 0x000000ff5a5a7207 */ /* 0x000fe20000800000 */
[----:B-----5:R5:W-:Y:S02]  /*5db0*/  SYNCS.ARRIVE.TRANS64.RED.A1T0 RZ, [R0+URZ], RZ ;  /* 0x000000ff00ff79a7 */ /* 0x020be400081004ff */
[----:B-----5:R-:W-:Y:S04]  /*5dc0*/  SEL R0, RZ, 0x1, P1 ;  /* 0x00000001ff007807 */ /* 0x020fe80000800000 */
[----:B--2---:R-:W-:Y:S02]  /*5dd0*/  LOP3.LUT R89, R89, R0, RZ, 0x3c, !PT ;  /* 0x0000000059597212 */ /* 0x004fe400078e3cff */
.L_x_93:
[----:B------:R-:W-:Y:S05]  /*5de0*/  BSYNC B1 ;  /* 0x0000000000017941 */ /* 0x000fea0003800000 */
.L_x_92:
[----:B------:R-:W-:Y:S04]  /*5df0*/  SHF.R.U32.HI R0, RZ, 0x15, R39 ;  /* 0x00000015ff007819 */ /* 0x000fe80000011627 */
[----:B------:R-:W-:Y:S01]  /*5e00*/  LOP3.LUT P1, RZ, R0, 0x3, R85, 0x48, !PT ;  /* 0x0000000300ff7812 */ /* 0x000fe20007824855 */
[----:B------:R-:W-:Y:S01]  /*5e10*/  @!UPT UIADD3 URZ, UPT, UPT, URZ, URZ, URZ ;  /* 0x000000fffffff290 */ /* 0x000fe2000fffe0ff */
[----:B----4-:R-:W-:Y:S11]  /*5e20*/  @P0 BRA `(.L_x_97) ;  /* 0x0000000000080947 */ /* 0x010ff60003800000 */
[----:B------:R-:W2:Y:S02]  /*5e30*/  SYNCS.PHASECHK.TRANS64.TRYWAIT P0, [R100+URZ+0x80], R3 ;  /* 0x00008003640075a7 */ /* 0x000ea400080011ff */
[----:B--2---:R-:W-:Y:S05]  /*5e40*/  @!P0 BRA `(.L_x_98) ;  /* 0x00000020008c8947 */ /* 0x004fea0003800000 */
.L_x_97:
[----:B------:R-:W-:Y:S05]  /*5e50*/  @!P1 BRA `(.L_x_99) ;  /* 0x0000000000409947 */ /* 0x000fea0003800000 */
[----:B------:R-:W4:Y:S01]  /*5e60*/  LDCU.64 UR8, c[0x4][0x70] ;  /* 0x01000e00ff0877ac */ /* 0x000f220008000a00 */
[----:B--2---:R-:W-:Y:S01]  /*5e70*/  MOV R3, 0x0 ;  /* 0x0000000000037802 */ /* 0x004fe20000000f00 */
[----:B------:R-:W-:Y:S02]  /*5e80*/  HFMA2 R12, -RZ, RZ, 0, 5.9604644775390625e-08 ;  /* 0x00000001ff0c7431 */ /* 0x000fe400000001ff */
[----:B------:R-:W-:Y:S02]  /*5e90*/  IMAD.MOV.U32 R8, RZ, RZ, 0x192 ;  /* 0x00000192ff087424 */ /* 0x000fe400078e00ff */
[----:B------:R-:W-:Y:S01]  /*5ea0*/  IMAD.MOV.U32 R13, RZ, RZ, RZ ;  /* 0x000000ffff0d7224 */ /* 0x000fe200078e00ff */
[----:B------:R-:W2:Y:S01]  /*5eb0*/  LDCU.64 UR6, c[0x4][0x78] ;  /* 0x01000f00ff0677ac */ /* 0x000ea20008000a00 */
[----:B------:R-:W3:Y:S01]  /*5ec0*/  LDC.64 R2, c[0x4][R3] ;  /* 0x0100000003027b82 */ /* 0x000ee20000000a00 */
[----:B------:R-:W5:Y:S01]  /*5ed0*/  LDCU.64 UR4, c[0x4][0x10] ;  /* 0x01000200ff0477ac */ /* 0x000f620008000a00 */
[----:B----4-:R-:W-:Y:S01]  /*5ee0*/  MOV R5, UR9 ;  /* 0x0000000900057c02 */ /* 0x010fe20008000f00 */
[----:B-1----:R-:W-:Y:S01]  /*5ef0*/  IMAD.U32 R4, RZ, RZ, UR8 ;  /* 0x00000008ff047e24 */ /* 0x002fe2000f8e00ff */
[----:B--2---:R-:W-:Y:S01]  /*5f00*/  MOV R7, UR7 ;  /* 0x0000000700077c02 */ /* 0x004fe20008000f00 */
[----:B------:R-:W-:Y:S01]  /*5f10*/  IMAD.U32 R6, RZ, RZ, UR6 ;  /* 0x00000006ff067e24 */ /* 0x000fe2000f8e00ff */
[----:B-----5:R-:W-:Y:S01]  /*5f20*/  MOV R11, UR5 ;  /* 0x00000005000b7c02 */ /* 0x020fe20008000f00 */
[----:B------:R-:W-:Y:S02]  /*5f30*/  IMAD.U32 R10, RZ, RZ, UR4 ;  /* 0x00000004ff0a7e24 */ /* 0x000fe4000f8e00ff */
[----:B------:R-:W-:Y:S07]  /*5f40*/  LEPC R20, `(.L_x_99) ;  /* 0x000000001014794e */ /* 0x000fee0000000000 */
[----:B---3--:R-:W-:Y:S05]  /*5f50*/  CALL.ABS.NOINC R2 ;  /* 0x0000000002007343 */ /* 0x008fea0003c00000 */
.L_x_99:
[-C--:B------:R-:W-:Y:S01]  /*5f60*/  F2FP.F16.E5M2.UNPACK_B R42, R72.reuse ;  /* 0x00000048ff2a723e */ /* 0x080fe200020004ff */
[----:B------:R-:W-:Y:S05]  /*5f70*/  WARPSYNC.ALL ;  /* 0x0000000000007948 */ /* 0x000fea0003800000 */
[----:B------:R-:W-:Y:S01]  /*5f80*/  R2UR UR4, R39 ;  /* 0x00000000270472ca */ /* 0x000fe200000e0000 */
[--C-:B------:R-:W-:Y:S01]  /*5f90*/  HADD2.F32 R40, -RZ, R42.reuse.H0_H0 ;  /* 0x2000002aff287230 */ /* 0x100fe20000004100 */
[----:B------:R-:W-:Y:S01]  /*5fa0*/  F2FP.F16.E5M2.UNPACK_B R43, R72.H1 ;  /* 0x00000048ff2b723e */ /* 0x000fe200030004ff */
[----:B------:R-:W-:Y:S01]  /*5fb0*/  HADD2.F32 R42, -RZ, R42.H1_H1 ;  /* 0x3000002aff2a7230 */ /* 0x000fe20000004100 */
[-C--:B------:R-:W-:Y:S01]  /*5fc0*/  F2FP.F16.E5M2.UNPACK_B R45, R73.reuse ;  /* 0x00000049ff2d723e */ /* 0x080fe200020004ff */
[----:B------:R-:W-:Y:S01]  /*5fd0*/  BSSY.RECONVERGENT B0, `(.L_x_100) ;  /* 0x0000099000007945 */ /* 0x000fe20003800200 */
[----:B------:R-:W-:Y:S01]  /*5fe0*/  F2FP.F16.E5M2.UNPACK_B R47, R73.H1 ;  /* 0x00000049ff2f723e */ /* 0x000fe200030004ff */
[--C-:B------:R-:W-:Y:S01]  /*5ff0*/  HADD2.F32 R44, -RZ, R43.reuse.H0_H0 ;  /* 0x2000002bff2c7230 */ /* 0x100fe20000004100 */
[-C--:B------:R-:W-:Y:S01]  /*6000*/  F2FP.F16.E5M2.UNPACK_B R49, R74.reuse ;  /* 0x0000004aff31723e */ /* 0x080fe200020004ff */
[----:B------:R-:W-:Y:S01]  /*6010*/  HADD2.F32 R46, -RZ, R43.H1_H1 ;  /* 0x3000002bff2e7230 */ /* 0x000fe20000004100 */
[----:B------:R-:W-:Y:S01]  /*6020*/  F2FP.F16.E5M2.UNPACK_B R51, R74.H1 ;  /* 0x0000004aff33723e */ /* 0x000fe200030004ff */
[--C-:B------:R-:W-:Y:S01]  /*6030*/  HADD2.F32 R43, -RZ, R45.reuse.H0_H0 ;  /* 0x2000002dff2b7230 */ /* 0x100fe20000004100 */
[-C--:B------:R-:W-:Y:S01]  /*6040*/  F2FP.F16.E5M2.UNPACK_B R53, R75.reuse ;  /* 0x0000004bff35723e */ /* 0x080fe200020004ff */
[----:B-1----:R-:W-:Y:S01]  /*6050*/  LDTM.16dp32bit_t0_t15.x32 R4, tmem[UR4] ;  /* 0x00000004000479ee */ /* 0x002fe20008a80000 */
[----:B------:R-:W3:Y:S01]  /*6060*/  LDTM.16dp32bit_t16_t31.x32 R4, tmem[UR4+0x20] ;  /* 0x00002004000479ee */ /* 0x000ee20008aa0000 */
[----:B------:R-:W-:Y:S01]  /*6070*/  ISETP.NE.AND P6, PT, R96, RZ, PT ;  /* 0x000000ff6000720c */ /* 0x000fe20003fc5270 */
[----:B------:R-:W-:Y:S01]  /*6080*/  HADD2.F32 R48, -RZ, R45.H1_H1 ;  /* 0x3000002dff307230 */ /* 0x000fe20000004100 */
[----:B------:R-:W-:Y:S01]  /*6090*/  IADD3 R109, PT, PT, R71, UR44, RZ ;  /* 0x0000002c476d7c10 */ /* 0x000fe2000fffe0ff */
[----:B------:R-:W-:Y:S01]  /*60a0*/  HADD2.F32 R52, -RZ, R49.H1_H1 ;  /* 0x30000031ff347230 */ /* 0x000fe20000004100 */
[----:B------:R-:W-:Y:S01]  /*60b0*/  SHF.L.U32 R108, R88, 0x4, RZ ;  /* 0x00000004586c7819 */ /* 0x000fe200000006ff */
[----:B------:R-:W-:Y:S01]  /*60c0*/  HADD2.F32 R56, -RZ, R53.H1_H1 ;  /* 0x30000035ff387230 */ /* 0x000fe20000004100 */
[----:B------:R-:W-:Y:S01]  /*60d0*/  F2FP.F16.E5M2.UNPACK_B R55, R75.H1 ;  /* 0x0000004bff37723e */ /* 0x000fe200030004ff */
[--C-:B------:R-:W-:Y:S01]  /*60e0*/  HADD2.F32 R45, -RZ, R47.reuse.H0_H0 ;  /* 0x2000002fff2d7230 */ /* 0x100fe20000004100 */
[----:B------:R-:W-:Y:S01]  /*60f0*/  IADD3 R101, PT, PT, R109, R108, RZ ;  /* 0x0000006c6d657210 */ /* 0x000fe20007ffe0ff */
[----:B------:R-:W-:Y:S01]  /*6100*/  HADD2.F32 R50, -RZ, R47.H1_H1 ;  /* 0x3000002fff327230 */ /* 0x000fe20000004100 */
[-C--:B------:R-:W-:Y:S01]  /*6110*/  F2FP.F16.E5M2.UNPACK_B R57, R76.reuse ;  /* 0x0000004cff39723e */ /* 0x080fe200020004ff */
[----:B------:R-:W-:Y:S01]  /*6120*/  HADD2.F32 R47, -RZ, R49.H0_H0 ;  /* 0x20000031ff2f7230 */ /* 0x000fe20000004100 */
[----:B------:R-:W-:Y:S01]  /*6130*/  F2FP.F16.E5M2.UNPACK_B R59, R76.H1 ;  /* 0x0000004cff3b723e */ /* 0x000fe200030004ff */
[----:B------:R-:W-:Y:S01]  /*6140*/  HADD2.F32 R49, -RZ, R51.H0_H0 ;  /* 0x20000033ff317230 */ /* 0x000fe20000004100 */
[-C--:B------:R-:W-:Y:S01]  /*6150*/  F2FP.F16.E5M2.UNPACK_B R61, R77.reuse ;  /* 0x0000004dff3d723e */ /* 0x080fe200020004ff */
[----:B------:R-:W-:Y:S01]  /*6160*/  HADD2.F32 R60, -RZ, R57.H1_H1 ;  /* 0x30000039ff3c7230 */ /* 0x000fe20000004100 */
[----:B------:R-:W-:Y:S01]  /*6170*/  F2FP.F16.E5M2.UNPACK_B R63, R77.H1 ;  /* 0x0000004dff3f723e */ /* 0x000fe200030004ff */
[----:B------:R-:W-:Y:S01]  /*6180*/  HADD2.F32 R54, -RZ, R51.H1_H1 ;  /* 0x30000033ff367230 */ /* 0x000fe20000004100 */
[-C--:B------:R-:W-:Y:S01]  /*6190*/  F2FP.F16.E5M2.UNPACK_B R65, R78.reuse ;  /* 0x0000004eff41723e */ /* 0x080fe200020004ff */
[----:B------:R-:W-:Y:S01]  /*61a0*/  HADD2.F32 R51, -RZ, R53.H0_H0 ;  /* 0x20000035ff337230 */ /* 0x000fe20000004100 */
[----:B------:R-:W-:Y:S01]  /*61b0*/  F2FP.F16.E5M2.UNPACK_B R67, R78.H1 ;  /* 0x0000004eff43723e */ /* 0x000fe200030004ff */
[----:B------:R-:W-:Y:S01]  /*61c0*/  HADD2.F32 R64, -RZ, R61.H1_H1 ;  /* 0x3000003dff407230 */ /* 0x000fe20000004100 */
[----:B------:R-:W-:Y:S01]  /*61d0*/  ISETP.NE.AND P0, PT, R95, RZ, PT ;  /* 0x000000ff5f00720c */ /* 0x000fe20003f05270 */
[C---:B---3--:R-:W-:Y:S01]  /*61e0*/  FMUL R0, R38.reuse, R4 ;  /* 0x0000000426007220 */ /* 0x048fe20000400000 */
[C---:B------:R-:W-:Y:S01]  /*61f0*/  FMUL R2, R38.reuse, R5 ;  /* 0x0000000526027220 */ /* 0x040fe20000400000 */
[C---:B------:R-:W-:Y:S01]  /*6200*/  FMUL R4, R38.reuse, R8 ;  /* 0x0000000826047220 */ /* 0x040fe20000400000 */
[C---:B------:R-:W-:Y:S01]  /*6210*/  FMUL R5, R38.reuse, R9 ;  /* 0x0000000926057220 */ /* 0x040fe20000400000 */
[C---:B------:R-:W-:Y:S01]  /*6220*/  FFMA R0, R41.reuse, R40, R0 ;  /* 0x0000002829007223 */ /* 0x040fe20000000000 */
[C---:B------:R-:W-:Y:S01]  /*6230*/  FFMA R2, R41.reuse, R42, R2 ;  /* 0x0000002a29027223 */ /* 0x040fe20000000002 */
[C---:B------:R-:W-:Y:S01]  /*6240*/  FMUL R8, R38.reuse, R12 ;  /* 0x0000000c26087220 */ /* 0x040fe20000400000 */
[C---:B------:R-:W-:Y:S01]  /*6250*/  FMUL R9, R38.reuse, R13 ;  /* 0x0000000d26097220 */ /* 0x040fe20000400000 */
[C---:B------:R-:W-:Y:S01]  /*6260*/  FMUL R12, R38.reuse, R16 ;  /* 0x00000010260c7220 */ /* 0x040fe20000400000 */
[C---:B------:R-:W-:Y:S01]  /*6270*/  FMUL R13, R38.reuse, R17 ;  /* 0x00000011260d7220 */ /* 0x040fe20000400000 */
[C---:B------:R-:W-:Y:S01]  /*6280*/  FMUL R16, R38.reuse, R20 ;  /* 0x0000001426107220 */ /* 0x040fe20000400000 */
[C---:B------:R-:W-:Y:S01]  /*6290*/  FMUL R17, R38.reuse, R21 ;  /* 0x0000001526117220 */ /* 0x040fe20000400000 */
[C---:B------:R-:W-:Y:S01]  /*62a0*/  FMUL R20, R38.reuse, R24 ;  /* 0x0000001826147220 */ /* 0x040fe20000400000 */
[C---:B------:R-:W-:Y:S01]  /*62b0*/  FMUL R21, R38.reuse, R25 ;  /* 0x0000001926157220 */ /* 0x040fe20000400000 */
[----:B------:R-:W-:Y:S02]  /*62c0*/  HADD2.F32 R68, -RZ, R65.H1_H1 ;  /* 0x30000041ff447230 */ /* 0x000fe40000004100 */
[C---:B------:R-:W-:Y:S01]  /*62d0*/  FMUL R24, R38.reuse, R28 ;  /* 0x0000001c26187220 */ /* 0x040fe20000400000 */
[C---:B------:R-:W-:Y:S01]  /*62e0*/  FMUL R25, R38.reuse, R29 ;  /* 0x0000001d26197220 */ /* 0x040fe20000400000 */
[C---:B------:R-:W-:Y:S01]  /*62f0*/  FMUL R28, R38.reuse, R32 ;  /* 0x00000020261c7220 */ /* 0x040fe20000400000 */
[C---:B------:R-:W-:Y:S01]  /*6300*/  FMUL R29, R38.reuse, R33 ;  /* 0x00000021261d7220 */ /* 0x040fe20000400000 */
[C---:B--2---:R-:W-:Y:S01]  /*6310*/  FMUL R3, R38.reuse, R6 ;  /* 0x0000000626037220 */ /* 0x044fe20000400000 */
[C---:B------:R-:W-:Y:S01]  /*6320*/  FMUL R7, R38.reuse, R7 ;  /* 0x0000000726077220 */ /* 0x040fe20000400000 */
[C---:B------:R-:W-:Y:S01]  /*6330*/  FMUL R6, R38.reuse, R10 ;  /* 0x0000000a26067220 */ /* 0x040fe20000400000 */
[C---:B------:R-:W-:Y:S01]  /*6340*/  FMUL R11, R38.reuse, R11 ;  /* 0x0000000b260b7220 */ /* 0x040fe20000400000 */
[C---:B------:R-:W-:Y:S01]  /*6350*/  FFMA R3, R41.reuse, R44, R3 ;  /* 0x0000002c29037223 */ /* 0x040fe20000000003 */
[C---:B------:R-:W-:Y:S01]  /*6360*/  FFMA R7, R41.reuse, R46, R7 ;  /* 0x0000002e29077223 */ /* 0x040fe20000000007 */
[C---:B------:R-:W-:Y:S01]  /*6370*/  FFMA R4, R41.reuse, R43, R4 ;  /* 0x0000002b29047223 */ /* 0x040fe20000000004 */
[----:B------:R-:W-:Y:S01]  /*6380*/  F2FP.F16.E5M2.UNPACK_B R40, R79 ;  /* 0x0000004fff28723e */ /* 0x000fe200020004ff */
[C---:B------:R-:W-:Y:S01]  /*6390*/  FFMA R5, R41.reuse, R48, R5 ;  /* 0x0000003029057223 */ /* 0x040fe20000000005 */
[C---:B------:R-:W-:Y:S01]  /*63a0*/  FFMA R6, R41.reuse, R45, R6 ;  /* 0x0000002d29067223 */ /* 0x040fe20000000006 */
[----:B------:R-:W-:Y:S01]  /*63b0*/  F2FP.F16.E5M2.UNPACK_B R42, R79.H1 ;  /* 0x0000004fff2a723e */ /* 0x000fe200030004ff */
[C---:B------:R-:W-:Y:S01]  /*63c0*/  FFMA R11, R41.reuse, R50, R11 ;  /* 0x00000032290b7223 */ /* 0x040fe2000000000b */
[----:B------:R-:W-:Y:S01]  /*63d0*/  FFMA R8, R41, R47, R8 ;  /* 0x0000002f29087223 */ /* 0x000fe20000000008 */
[----:B------:R-:W-:Y:S01]  /*63e0*/  F2FP.SATFINITE.E5M2.F32.PACK_AB_MERGE_C R97, R7, R3, RZ ;  /* 0x000000030761723e */ /* 0x000fe200048060ff */
[C---:B------:R-:W-:Y:S01]  /*63f0*/  FFMA R9, R41.reuse, R52, R9 ;  /* 0x0000003429097223 */ /* 0x040fe20000000009 */
[----:B------:R-:W-:Y:S01]  /*6400*/  FMUL R10, R38, R14 ;  /* 0x0000000e260a7220 */ /* 0x000fe20000400000 */
[----:B------:R-:W-:Y:S01]  /*6410*/  LEA R109, R90, UR44, 0x3 ;  /* 0x0000002c5a6d7c11 */ /* 0x000fe2000f8e18ff */
[----:B------:R-:W-:Y:S01]  /*6420*/  FMUL R15, R38, R15 ;  /* 0x0000000f260f7220 */ /* 0x000fe20000400000 */
[--C-:B------:R-:W-:Y:S01]  /*6430*/  HADD2.F32 R53, -RZ, R55.reuse.H0_H0 ;  /* 0x20000037ff357230 */ /* 0x100fe20000004100 */
[----:B------:R-:W-:Y:S01]  /*6440*/  F2FP.SATFINITE.E5M2.F32.PACK_AB_MERGE_C R96, R2, R0, R97 ;  /* 0x000000000260723e */ /* 0x000fe20004806061 */
[----:B------:R-:W-:Y:S01]  /*6450*/  FFMA R10, R41, R49, R10 ;  /* 0x00000031290a7223 */ /* 0x000fe2000000000a */
[----:B------:R-:W-:Y:S01]  /*6460*/  F2FP.SATFINITE.E5M2.F32.PACK_AB_MERGE_C R97, R11, R6, RZ ;  /* 0x000000060b61723e */ /* 0x000fe200048060ff */
[C---:B------:R-:W-:Y:S01]  /*6470*/  FFMA R15, R41.reuse, R54, R15 ;  /* 0x00000036290f7223 */ /* 0x040fe2000000000f */
[C---:B------:R-:W-:Y:S01]  /*6480*/  FFMA R12, R41.reuse, R51, R12 ;  /* 0x00000033290c7223 */ /* 0x040fe2000000000c */
[----:B------:R-:W-:Y:S01]  /*6490*/  FFMA R13, R41, R56, R13 ;  /* 0x00000038290d7223 */ /* 0x000fe2000000000d */
[----:B------:R-:W-:Y:S01]  /*64a0*/  F2FP.SATFINITE.E5M2.F32.PACK_AB_MERGE_C R97, R5, R4, R97 ;  /* 0x000000040561723e */ /* 0x000fe20004806061 */
[----:B------:R-:W-:Y:S01]  /*64b0*/  HADD2.F32 R58, -RZ, R55.H1_H1 ;  /* 0x30000037ff3a7230 */ /* 0x000fe20000004100 */
[----:B------:R-:W-:Y:S01]  /*64c0*/  F2FP.SATFINITE.E5M2.F32.PACK_AB_MERGE_C R98, R15, R10, RZ ;  /* 0x0000000a0f62723e */ /* 0x000fe200048060ff */
[----:B------:R-:W-:Y:S02]  /*64d0*/  HADD2.F32 R55, -RZ, R57.H0_H0 ;  /* 0x20000039ff377230 */ /* 0x000fe40000004100 */
[C---:B------:R-:W-:Y:S01]  /*64e0*/  FMUL R14, R38.reuse, R18 ;  /* 0x00000012260e7220 */ /* 0x040fe20000400000 */
[C---:B------:R-:W-:Y:S01]  /*64f0*/  FMUL R19, R38.reuse, R19 ;  /* 0x0000001326137220 */ /* 0x040fe20000400000 */
[--C-:B------:R-:W-:Y:S02]  /*6500*/  HADD2.F32 R57, -RZ, R59.reuse.H0_H0 ;  /* 0x2000003bff397230 */ /* 0x100fe40000004100 */
[C---:B------:R-:W-:Y:S01]  /*6510*/  FMUL R18, R38.reuse, R22 ;  /* 0x0000001626127220 */ /* 0x040fe20000400000 */
[C---:B------:R-:W-:Y:S01]  /*6520*/  FFMA R14, R41.reuse, R53, R14 ;  /* 0x00000035290e7223 */ /* 0x040fe2000000000e */
[----:B------:R-:W-:Y:S02]  /*6530*/  HADD2.F32 R62, -RZ, R59.H1_H1 ;  /* 0x3000003bff3e7230 */ /* 0x000fe40000004100 */
[C---:B------:R-:W-:Y:S01]  /*6540*/  FFMA R19, R41.reuse, R58, R19 ;  /* 0x0000003a29137223 */ /* 0x040fe20000000013 */
[----:B------:R-:W-:Y:S02]  /*6550*/  HADD2.F32 R59, -RZ, R61.H0_H0 ;  /* 0x2000003dff3b7230 */ /* 0x000fe40000004100 */
[C---:B------:R-:W-:Y:S01]  /*6560*/  FMUL R23, R38.reuse, R23 ;  /* 0x0000001726177220 */ /* 0x040fe20000400000 */
[C---:B------:R-:W-:Y:S01]  /*6570*/  FFMA R16, R41.reuse, R55, R16 ;  /* 0x0000003729107223 */ /* 0x040fe20000000010 */
[C---:B------:R-:W-:Y:S01]  /*6580*/  FFMA R17, R41.reuse, R60, R17 ;  /* 0x0000003c29117223 */ /* 0x040fe20000000011 */
[--C-:B------:R-:W-:Y:S02]  /*6590*/  HADD2.F32 R61, -RZ, R63.reuse.H0_H0 ;  /* 0x2000003fff3d7230 */ /* 0x100fe40000004100 */
[C---:B------:R-:W-:Y:S01]  /*65a0*/  FFMA R18, R41.reuse, R57, R18 ;  /* 0x0000003929127223 */ /* 0x040fe20000000012 */
[----:B------:R-:W-:Y:S02]  /*65b0*/  HADD2.F32 R66, -RZ, R63.H1_H1 ;  /* 0x3000003fff427230 */ /* 0x000fe40000004100 */
[C---:B------:R-:W-:Y:S01]  /*65c0*/  FMUL R22, R38.reuse, R26 ;  /* 0x0000001a26167220 */ /* 0x040fe20000400000 */
[----:B------:R-:W-:Y:S02]  /*65d0*/  HADD2.F32 R63, -RZ, R65.H0_H0 ;  /* 0x20000041ff3f7230 */ /* 0x000fe40000004100 */
[C---:B------:R-:W-:Y:S01]  /*65e0*/  FFMA R23, R41.reuse, R62, R23 ;  /* 0x0000003e29177223 */ /* 0x040fe20000000017 */
[C---:B------:R-:W-:Y:S01]  /*65f0*/  FMUL R27, R38.reuse, R27 ;  /* 0x0000001b261b7220 */ /* 0x040fe20000400000 */
[C---:B------:R-:W-:Y:S01]  /*6600*/  FFMA R20, R41.reuse, R59, R20 ;  /* 0x0000003b29147223 */ /* 0x040fe20000000014 */
[C---:B------:R-:W-:Y:S01]  /*6610*/  FFMA R21, R41.reuse, R64, R21 ;  /* 0x0000004029157223 */ /* 0x040fe20000000015 */
[--C-:B------:R-:W-:Y:S02]  /*6620*/  HADD2.F32 R65, -RZ, R67.reuse.H0_H0 ;  /* 0x20000043ff417230 */ /* 0x100fe40000004100 */
[C---:B------:R-:W-:Y:S01]  /*6630*/  FFMA R22, R41.reuse, R61, R22 ;  /* 0x0000003d29167223 */ /* 0x040fe20000000016 */
[----:B------:R-:W-:Y:S02]  /*6640*/  HADD2.F32 R70, -RZ, R67.H1_H1 ;  /* 0x30000043ff467230 */ /* 0x000fe40000004100 */
[C---:B------:R-:W-:Y:S01]  /*6650*/  FMUL R26, R38.reuse, R30 ;  /* 0x0000001e261a7220 */ /* 0x040fe20000400000 */
[--C-:B------:R-:W-:Y:S02]  /*6660*/  HADD2.F32 R67, -RZ, R40.reuse.H0_H0 ;  /* 0x20000028ff437230 */ /* 0x100fe40000004100 */
[C---:B------:R-:W-:Y:S01]  /*6670*/  FFMA R27, R41.reuse, R66, R27 ;  /* 0x00000042291b7223 */ /* 0x040fe2000000001b */
[C---:B------:R-:W-:Y:S01]  /*6680*/  FMUL R31, R38.reuse, R31 ;  /* 0x0000001f261f7220 */ /* 0x040fe20000400000 */
[C---:B------:R-:W-:Y:S01]  /*6690*/  FFMA R24, R41.reuse, R63, R24 ;  /* 0x0000003f29187223 */ /* 0x040fe20000000018 */
[----:B------:R-:W-:Y:S02]  /*66a0*/  HADD2.F32 R40, -RZ, R40.H1_H1 ;  /* 0x30000028ff287230 */ /* 0x000fe40000004100 */
[C---:B------:R-:W-:Y:S01]  /*66b0*/  FFMA R25, R41.reuse, R68, R25 ;  /* 0x0000004429197223 */ /* 0x040fe20000000019 */
[--C-:B------:R-:W-:Y:S02]  /*66c0*/  HADD2.F32 R69, -RZ, R42.reuse.H0_H0 ;  /* 0x2000002aff457230 */ /* 0x100fe40000004100 */
[C---:B------:R-:W-:Y:S01]  /*66d0*/  FFMA R26, R41.reuse, R65, R26 ;  /* 0x00000041291a7223 */ /* 0x040fe2000000001a */
[----:B------:R-:W-:Y:S02]  /*66e0*/  HADD2.F32 R42, -RZ, R42.H1_H1 ;  /* 0x3000002aff2a7230 */ /* 0x000fe40000004100 */
[C---:B------:R-:W-:Y:S01]  /*66f0*/  FMUL R30, R38.reuse, R34 ;  /* 0x00000022261e7220 */ /* 0x040fe20000400000 */
[----:B------:R-:W-:Y:S01]  /*6700*/  FFMA R31, R41, R70, R31 ;  /* 0x00000046291f7223 */ /* 0x000fe2000000001f */
[----:B------:R-:W-:Y:S01]  /*6710*/  FMUL R35, R38, R35 ;  /* 0x0000002326237220 */ /* 0x000fe20000400000 */
[----:B------:R-:W-:Y:S01]  /*6720*/  F2FP.SATFINITE.E5M2.F32.PACK_AB_MERGE_C R99, R19, R14, RZ ;  /* 0x0000000e1363723e */ /* 0x000fe200048060ff */
[C---:B------:R-:W-:Y:S01]  /*6730*/  FFMA R28, R41.reuse, R67, R28 ;  /* 0x00000043291c7223 */ /* 0x040fe2000000001c */
[C---:B------:R-:W-:Y:S01]  /*6740*/  FFMA R29, R41.reuse, R40, R29 ;  /* 0x00000028291d7223 */ /* 0x040fe2000000001d */
[C---:B------:R-:W-:Y:S01]  /*6750*/  FFMA R30, R41.reuse, R69, R30 ;  /* 0x00000045291e7223 */ /* 0x040fe2000000001e */
[----:B------:R-:W-:Y:S01]  /*6760*/  FFMA R35, R41, R42, R35 ;  /* 0x0000002a29237223 */ /* 0x000fe20000000023 */
[----:B------:R-:W-:Y:S02]  /*6770*/  F2FP.SATFINITE.E5M2.F32.PACK_AB_MERGE_C R98, R9, R8, R98 ;  /* 0x000000080962723e */ /* 0x000fe40004806062 */
[----:B------:R-:W-:Y:S02]  /*6780*/  F2FP.SATFINITE.E5M2.F32.PACK_AB_MERGE_C R99, R13, R12, R99 ;  /* 0x0000000c0d63723e */ /* 0x000fe40004806063 */
[----:B------:R-:W-:Y:S02]  /*6790*/  F2FP.SATFINITE.E5M2.F32.PACK_AB_MERGE_C R104, R23, R18, RZ ;  /* 0x000000121768723e */ /* 0x000fe400048060ff */
[----:B------:R-:W-:Y:S01]  /*67a0*/  F2FP.SATFINITE.E5M2.F32.PACK_AB_MERGE_C R105, R27, R22, RZ ;  /* 0x000000161b69723e */ /* 0x000fe200048060ff */
[----:B------:R1:W-:Y:S01]  /*67b0*/  STS.128 [R71+UR44+0x2200], R96 ;  /* 0x0022006047007988 */ /* 0x0003e20008000c2c */
[----:B------:R-:W-:Y:S02]  /*67c0*/  F2FP.SATFINITE.E5M2.F32.PACK_AB_MERGE_C R110, R31, R26, RZ ;  /* 0x0000001a1f6e723e */ /* 0x000fe400048060ff */
[----:B------:R-:W-:Y:S02]  /*67d0*/  F2FP.SATFINITE.E5M2.F32.PACK_AB_MERGE_C R111, R35, R30, RZ ;  /* 0x0000001e236f723e */ /* 0x000fe400048060ff */
[----:B------:R-:W-:Y:S02]  /*67e0*/  F2FP.SATFINITE.E5M2.F32.PACK_AB_MERGE_C R104, R17, R16, R104 ;  /* 0x000000101168723e */ /* 0x000fe40004806068 */
[----:B------:R-:W-:Y:S02]  /*67f0*/  F2FP.SATFINITE.E5M2.F32.PACK_AB_MERGE_C R105, R21, R20, R105 ;  /* 0x000000141569723e */ /* 0x000fe40004806069 */
[----:B------:R-:W-:Y:S02]  /*6800*/  F2FP.SATFINITE.E5M2.F32.PACK_AB_MERGE_C R106, R25, R24, R110 ;  /* 0x00000018196a723e */ /* 0x000fe4000480606e */
[----:B------:R-:W-:Y:S02]  /*6810*/  F2FP.SATFINITE.E5M2.F32.PACK_AB_MERGE_C R107, R29, R28, R111 ;  /* 0x0000001c1d6b723e */ /* 0x000fe4000480606f */
[----:B------:R-:W-:Y:S03]  /*6820*/  @P6 SHF.L.U32 R110, R89, 0x1f, RZ ;  /* 0x0000001f596e6819 */ /* 0x000fe600000006ff */
[----:B------:R1:W-:Y:S01]  /*6830*/  STS.128 [R101+0x2210], R104 ;  /* 0x0022106865007388 */ /* 0x0003e20000000c00 */
[----:B------:R-:W-:Y:S01]  /*6840*/  @!PT LDS RZ, [RZ] ;  /* 0x00000000fffff984 */ /* 0x000fe20000000800 */
[----:B------:R-:W-:Y:S01]  /*6850*/  @!PT LDS RZ, [RZ] ;  /* 0x00000000fffff984 */ /* 0x000fe20000000800 */
[----:B------:R-:W-:Y:S01]  /*6860*/  @!PT LDS RZ, [RZ] ;  /* 0x00000000fffff984 */ /* 0x000fe20000000800 */
[----:B------:R-:W-:Y:S01]  /*6870*/  @!PT LDS RZ, [RZ] ;  /* 0x00000000fffff984 */ /* 0x000fe20000000800 */
[----:B------:R2:W-:Y:S07]  /*6880*/  MEMBAR.ALL.CTA ;  /* 0x0000000000007992 */ /* 0x0005ee0000008000 */
[----:B--2---:R-:W2:Y:S02]  /*6890*/  FENCE.VIEW.ASYNC.S ;  /* 0x00000000000073c6 */ /* 0x004ea40000000000 */
[----:B--2---:R-:W-:Y:S06]  /*68a0*/  BAR.SYNC.DEFER_BLOCKING 0x1, 0x80 ;  /* 0x0042000000007b1d */ /* 0x004fec0000010000 */
[----:B------:R-:W-:Y:S05]  /*68b0*/  @P0 BRA `(.L_x_101) ;  /* 0x0000000000280947 */ /* 0x000fea0003800000 */
[----:B------:R-:W2:Y:S01]  /*68c0*/  LDCU.64 UR6, c[0x0][0x348] ;  /* 0x00006900ff0677ac */ /* 0x000ea20008000a00 */
[----:B------:R-:W-:Y:S01]  /*68d0*/  UIADD3 UR4, UPT, UPT, UR44, 0x2200, URZ ;  /* 0x000022002c047890 */ /* 0x000fe2000fffe0ff */
[----:B------:R-:W-:Y:S05]  /*68e0*/  UMOV UR51, UR36 ;  /* 0x0000002400337c82 */ /* 0x000fea0008000000 */
[----:B------:R-:W-:Y:S04]  /*68f0*/  MOV R94, UR4 ;  /* 0x00000004005e7c02 */ /* 0x000fe80008000f00 */
[----:B------:R-:W-:Y:S01]  /*6900*/  R2UR UR48, R94 ;  /* 0x000000005e3072ca */ /* 0x000fe200000e0000 */
[----:B--2---:R-:W-:Y:S04]  /*6910*/  UIADD3 UR4, UP0, UPT, UR6, 0x680, URZ ;  /* 0x0000068006047890 */ /* 0x004fe8000ff1e0ff */
[----:B------:R-:W-:Y:S09]  /*6920*/  UIADD3.X UR5, UPT, UPT, URZ, UR7, URZ, UP0, !UPT ;  /* 0x00000007ff057290 */ /* 0x000ff200087fe4ff */
[----:B------:R2:W-:Y:S01]  /*6930*/  UTMASTG.3D [UR48], [UR4] ;  /* 0x00000030040073b5 */ /* 0x0005e20008010000 */
[----:B------:R0:W-:Y:S01]  /*6940*/  UTMACMDFLUSH ;  /* 0x00000000000079b7 */ /* 0x0001e20000000000 */
[----:B--2---:R-:W-:Y:S04]  /*6950*/  DEPBAR.LE SB0, 0x1 ;  /* 0x000080400000791a */ /* 0x004fe80000000000 */
.L_x_101:
[----:B------:R-:W-:Y:S05]  /*6960*/  BSYNC.RECONVERGENT B0 ;  /* 0x0000000000007941 */ /* 0x000fea0003800200 */
.L_x_100:
[----:B------:R-:W-:Y:S06]  /*6970*/  BAR.SYNC.DEFER_BLOCKING 0x1, 0x80 ;  /* 0x0042000000007b1d */ /* 0x000fec0000010000 */
[----:B------:R-:W2:Y:S01]  /*6980*/  @P6 SYNCS.PHASECHK.TRANS64.TRYWAIT P0, [R109+URZ+0x30], R110 ;  /* 0x0000306e6d0065a7 */ /* 0x000ea200080011ff */
[----:B------:R-:W-:Y:S01]  /*6990*/  BSSY B1, `(.L_x_102) ;  /* 0x0000020000017945 */ /* 0x000fe20003800000 */
[----:B--2---:R-:W-:Y:S03]  /*69a0*/  @P6 SEL R102, RZ, 0x1, !P0 ;  /* 0x00000001ff666807 */ /* 0x004fe60004000000 */
[----:B------:R-:W-:Y:S05]  /*69b0*/  @!P6 BRA `(.L_x_103) ;  /* 0x000000000074e947 */ /* 0x000fea0003800000 */
[----:B------:R-:W-:Y:S01]  /*69c0*/  ISETP.NE.AND P1, PT, R103, RZ, PT ;  /* 0x000000ff6700720c */ /* 0x000fe20003f25270 */
[----:B------:R-:W2:Y:S01]  /*69d0*/  S2R R0, SR_CgaCtaId ;  /* 0x0000000000007919 */ /* 0x000ea20000008800 */
[----:B------:R-:W-:Y:S01]  /*69e0*/  ISETP.NE.AND P0, PT, R102, RZ, PT ;  /* 0x000000ff6600720c */ /* 0x000fe20003f05270 */
[----:B------:R-:W-:Y:S10]  /*69f0*/  BSSY B0, `(.L_x_104) ;  /* 0x0000008000007945 */ /* 0x000ff40003800000 */
[----:B------:R-:W-:Y:S05]  /*6a00*/  @P1 IMAD R2, R90, 0x1000, R71 ;  /* 0x000010005a021824 */ /* 0x000fea00078e0247 */
[----:B------:R-:W-:Y:S05]  /*6a10*/  @P1 IADD3 R3, PT, PT, R2, UR44, RZ ;  /* 0x0000002c02031c10 */ /* 0x000fea000fffe0ff */
[----:B------:R-:W-:Y:S01]  /*6a20*/  @P1 IMAD.IADD R3, R3, 0x1, R108 ;  /* 0x0000000103031824 */ /* 0x000fe200078e026c */
[----:B------:R-:W-:Y:S06]  /*6a30*/  @P0 BRA `(.L_x_105) ;  /* 0x00000000000c0947 */ /* 0x000fec0003800000 */
[----:B------:R-:W-:Y:S04]  /*6a40*/  SHF.L.U32 R4, R89, 0x1f, RZ ;  /* 0x0000001f59047819 */ /* 0x000fe800000006ff */
[----:B------:R-:W3:Y:S02]  /*6a50*/  SYNCS.PHASECHK.TRANS64.TRYWAIT P0, [R109+URZ+0x30], R4 ;  /* 0x000030046d0075a7 */ /* 0x000ee400080011ff */
[----:B---3--:R-:W-:Y:S05]  /*6a60*/  @!P0 BRA `(.L_x_106) ;  /* 0x0000001400988947 */ /* 0x008fea0003800000 */
.L_x_105:
[----:B------:R-:W-:Y:S05]  /*6a70*/  BSYNC B0 ;  /* 0x0000000000007941 */ /* 0x000fea0003800000 */
.L_x_104:
[----:B------:R-:W-:Y:S01]  /*6a80*/  ISETP.NE.AND P0, PT, R103, RZ, PT ;  /* 0x000000ff6700720c */ /* 0x000fe20003f05270 */
[----:B---3--:R-:W-:Y:S02]  /*6a90*/  VIADD R109, R109, 0x40 ;  /* 0x000000406d6d7836 */ /* 0x008fe40000000000 */
[----:B------:R-:W-:Y:S03]  /*6aa0*/  VIADD R90, R90, 0x1 ;  /* 0x000000015a5a7836 */ /* 0x000fe60000000000 */
[----:B--2---:R-:W-:Y:S07]  /*6ab0*/  PRMT R0, R0, 0x654, R109 ;  /* 0x0000065400007816 */ /* 0x004fee000000006d */
[----:B------:R2:W3:Y:S04]  /*6ac0*/  @P0 LDS.128 R72, [R2+UR44+0x200] ;  /* 0x0002002c02480984 */ /* 0x0004e80008000c00 */
[----:B------:R2:W4:Y:S01]  /*6ad0*/  @P0 LDS.128 R76, [R3+0x210] ;  /* 0x00021000034c0984 */ /* 0x0005220000000c00 */
        /* <DEDUP_REMOVED lines=10> */
[----:B--23--:R-:W-:Y:S02]  /*6b80*/  LOP3.LUT R89, R89, R0, RZ, 0x3c, !PT ;  /* 0x0000000059597212 */ /* 0x00cfe400078e3cff */
.L_x_103:
[----:B------:R-:W-:Y:S05]  /*6b90*/  BSYNC B1 ;  /* 0x0000000000017941 */ /* 0x000fea0003800000 */
.L_x_102:
[----:B------:R-:W-:Y:S05]  /*6ba0*/  VIADD R0, R39, 0x40 ;  /* 0x0000004027007836 */ /* 0x000fea0000000000 */
[----:B------:R-:W-:Y:S04]  /*6bb0*/  SHF.R.U32.HI R0, RZ, 0x15, R0 ;  /* 0x00000015ff007819 */ /* 0x000fe80000011600 */
[----:B------:R-:W-:Y:S11]  /*6bc0*/  LOP3.LUT P0, RZ, R0, 0x3, R85, 0x48, !PT ;  /* 0x0000000300ff7812 */ /* 0x000ff60007804855 */
[----:B------:R-:W-:Y:S02]  /*6bd0*/  @!UPT UIADD3 URZ, UPT, UPT, URZ, URZ, URZ ;  /* 0x000000fffffff290 */ /* 0x000fe4000fffe0ff */
[----:B------:R-:W-:Y:S05]  /*6be0*/  @!P0 BRA `(.L_x_107) ;  /* 0x0000000000408947 */ /* 0x000fea0003800000 */
[----:B------:R-:W2:Y:S01]  /*6bf0*/  LDCU.64 UR8, c[0x4][0x70] ;  /* 0x01000e00ff0877ac */ /* 0x000ea20008000a00 */
[----:B------:R-:W-:Y:S01]  /*6c00*/  MOV R3, 0x0 ;  /* 0x0000000000037802 */ /* 0x000fe20000000f00 */
[----:B------:R-:W-:Y:S02]  /*6c10*/  HFMA2 R12, -RZ, RZ, 0, 5.9604644775390625e-08 ;  /* 0x00000001ff0c7431 */ /* 0x000fe400000001ff */
[----:B------:R-:W-:Y:S02]  /*6c20*/  IMAD.MOV.U32 R8, RZ, RZ, 0x192 ;  /* 0x00000192ff087424 */ /* 0x000fe400078e00ff */
[----:B------:R-:W-:Y:S01]  /*6c30*/  IMAD.MOV.U32 R13, RZ, RZ, RZ ;  /* 0x000000ffff0d7224 */ /* 0x000fe200078e00ff */
[----:B------:R-:W3:Y:S01]  /*6c40*/  LDCU.64 UR6, c[0x4][0x78] ;  /* 0x01000f00ff0677ac */ /* 0x000ee20008000a00 */
[----:B------:R-:W1:Y:S01]  /*6c50*/  LDC.64 R2, c[0x4][R3] ;  /* 0x0100000003027b82 */ /* 0x000e620000000a00 */
[----:B------:R-:W5:Y:S01]  /*6c60*/  LDCU.64 UR4, c[0x4][0x10] ;  /* 0x01000200ff0477ac */ /* 0x000f620008000a00 */
[----:B--2---:R-:W-:Y:S01]  /*6c70*/  MOV R5, UR9 ;  /* 0x0000000900057c02 */ /* 0x004fe20008000f00 */
[----:B------:R-:W-:Y:S01]  /*6c80*/  IMAD.U32 R4, RZ, RZ, UR8 ;  /* 0x00000008ff047e24 */ /* 0x000fe2000f8e00ff */
[----:B---3--:R-:W-:Y:S01]  /*6c90*/  MOV R7, UR7 ;  /* 0x0000000700077c02 */ /* 0x008fe20008000f00 */
[----:B------:R-:W-:Y:S01]  /*6ca0*/  IMAD.U32 R6, RZ, RZ, UR6 ;  /* 0x00000006ff067e24 */ /* 0x000fe2000f8e00ff */
[----:B-----5:R-:W-:Y:S01]  /*6cb0*/  MOV R11, UR5 ;  /* 0x00000005000b7c02 */ /* 0x020fe20008000f00 */
[----:B------:R-:W-:Y:S02]  /*6cc0*/  IMAD.U32 R10, RZ, RZ, UR4 ;  /* 0x00000004ff0a7e24 */ /* 0x000fe4000f8e00ff */
[----:B------:R-:W-:Y:S07]  /*6cd0*/  LEPC R20, `(.L_x_107) ;  /* 0x000000001014794e */ /* 0x000fee0000000000 */
[----:B-1--4-:R-:W-:Y:S05]  /*6ce0*/  CALL.ABS.NOINC R2 ;  /* 0x0000000002007343 */ /* 0x012fea0003c00000 */
.L_x_107:
[----:B------:R-:W-:Y:S01]  /*6cf0*/  ISETP.NE.AND P0, PT, R95, RZ, PT ;  /* 0x000000ff5f00720c */ /* 0x000fe20003f05270 */
[----:B------:R-:W-:Y:S05]  /*6d00*/  WARPSYNC.ALL ;  /* 0x0000000000007948 */ /* 0x000fea0003800000 */
[----:B------:R-:W-:Y:S01]  /*6d10*/  R2UR UR4, R39 ;  /* 0x00000000270472ca */ /* 0x000fe200000e0000 */
[----:B------:R-:W2:Y:S01]  /*6d20*/  S2UR UR6, SR_CgaCtaId ;  /* 0x00000000000679c3 */ /* 0x000ea20000008800 */
[-C--:B------:R-:W-:Y:S01]  /*6d30*/  F2FP.F16.E5M2.UNPACK_B R42, R72.reuse ;  /* 0x00000048ff2a723e */ /* 0x080fe200020004ff */
[----:B------:R-:W-:Y:S01]  /*6d40*/  BSSY.RECONVERGENT B0, `(.L_x_108) ;  /* 0x000009c000007945 */ /* 0x000fe20003800200 */
[----:B------:R-:W-:Y:S02]  /*6d50*/  F2FP.F16.E5M2.UNPACK_B R72, R72.H1 ;  /* 0x00000048ff48723e */ /* 0x000fe400030004ff */
[-C--:B------:R-:W-:Y:S01]  /*6d60*/  F2FP.F16.E5M2.UNPACK_B R46, R73.reuse ;  /* 0x00000049ff2e723e */ /* 0x080fe200020004ff */
[--C-:B------:R-:W-:Y:S01]  /*6d70*/  HADD2.F32 R40, -RZ, R42.reuse.H0_H0 ;  /* 0x2000002aff287230 */ /* 0x100fe20000004100 */
[----:B------:R-:W-:Y:S01]  /*6d80*/  F2FP.F16.E5M2.UNPACK_B R73, R73.H1 ;  /* 0x00000049ff49723e */ /* 0x000fe200030004ff */
[----:B------:R-:W-:Y:S01]  /*6d90*/  HADD2.F32 R42, -RZ, R42.H1_H1 ;  /* 0x3000002aff2a7230 */ /* 0x000fe20000004100 */
[-C--:B------:R-:W-:Y:S01]  /*6da0*/  F2FP.F16.E5M2.UNPACK_B R50, R74.reuse ;  /* 0x0000004aff32723e */ /* 0x080fe200020004ff */
[----:B------:R-:W-:Y:S01]  /*6db0*/  HADD2.F32 R43, -RZ, R72.H0_H0 ;  /* 0x20000048ff2b7230 */ /* 0x000fe20000004100 */
[----:B------:R-:W-:Y:S01]  /*6dc0*/  F2FP.F16.E5M2.UNPACK_B R74, R74.H1 ;  /* 0x0000004aff4a723e */ /* 0x000fe200030004ff */
[----:B------:R-:W-:Y:S01]  /*6dd0*/  LDTM.16dp32bit_t0_t15.x32 R4, tmem[UR4+0x40] ;  /* 0x00004004000479ee */ /* 0x000fe20008a80000 */
[----:B------:R-:W3:Y:S01]  /*6de0*/  LDTM.16dp32bit_t16_t31.x32 R4, tmem[UR4+0x60] ;  /* 0x00006004000479ee */ /* 0x000ee20008aa0000 */
[----:B------:R-:W-:Y:S01]  /*6df0*/  NOP ;  /* 0x0000000000007918 */ /* 0x000fe20000000000 */
[--C-:B------:R-:W-:Y:S01]  /*6e00*/  HADD2.F32 R45, -RZ, R46.reuse.H0_H0 ;  /* 0x2000002eff2d7230 */ /* 0x100fe20000004100 */
[----:B------:R-:W-:Y:S01]  /*6e10*/  R2UR UR5, R100 ;  /* 0x00000000640572ca */ /* 0x000fe200000e0000 */
[----:B------:R-:W-:Y:S01]  /*6e20*/  HADD2.F32 R46, -RZ, R46.H1_H1 ;  /* 0x3000002eff2e7230 */ /* 0x000fe20000004100 */
[----:B------:R-:W-:Y:S01]  /*6e30*/  F2FP.F16.E5M2.UNPACK_B R54, R75 ;  /* 0x0000004bff36723e */ /* 0x000fe200020004ff */
[--C-:B------:R-:W-:Y:S01]  /*6e40*/  HADD2.F32 R49, -RZ, R50.reuse.H0_H0 ;  /* 0x20000032ff317230 */ /* 0x100fe20000004100 */
[----:B----4-:R-:W-:Y:S01]  /*6e50*/  F2FP.F16.E5M2.UNPACK_B R58, R76 ;  /* 0x0000004cff3a723e */ /* 0x010fe200020004ff */
[----:B------:R-:W-:Y:S01]  /*6e60*/  HADD2.F32 R50, -RZ, R50.H1_H1 ;  /* 0x30000032ff327230 */ /* 0x000fe20000004100 */
[----:B------:R-:W-:Y:S01]  /*6e70*/  F2FP.F16.E5M2.UNPACK_B R62, R77 ;  /* 0x0000004dff3e723e */ /* 0x000fe200020004ff */
[--C-:B------:R-:W-:Y:S01]  /*6e80*/  HADD2.F32 R53, -RZ, R54.reuse.H0_H0 ;  /* 0x20000036ff357230 */ /* 0x100fe20000004100 */
[----:B------:R-:W-:Y:S01]  /*6e90*/  F2FP.F16.E5M2.UNPACK_B R66, R78 ;  /* 0x0000004eff42723e */ /* 0x000fe200020004ff */
[----:B------:R-:W-:Y:S01]  /*6ea0*/  HADD2.F32 R54, -RZ, R54.H1_H1 ;  /* 0x30000036ff367230 */ /* 0x000fe20000004100 */
[----:B------:R-:W-:Y:S01]  /*6eb0*/  F2FP.F16.E5M2.UNPACK_B R69, R79 ;  /* 0x0000004fff45723e */ /* 0x000fe200020004ff */
[--C-:B------:R-:W-:Y:S01]  /*6ec0*/  HADD2.F32 R57, -RZ, R58.reuse.H0_H0 ;  /* 0x2000003aff397230 */ /* 0x100fe20000004100 */
[----:B------:R-:W-:Y:S01]  /*6ed0*/  F2FP.F16.E5M2.UNPACK_B R75, R75.H1 ;  /* 0x0000004bff4b723e */ /* 0x000fe200030004ff */
[----:B------:R-:W-:Y:S01]  /*6ee0*/  UIADD3 UR4, UPT, UPT, UR5, 0xa0, URZ ;  /* 0x000000a005047890 */ /* 0x000fe2000fffe0ff */
[----:B------:R-:W-:Y:S01]  /*6ef0*/  HADD2.F32 R59, -RZ, R58.H1_H1 ;  /* 0x3000003aff3b7230 */ /* 0x000fe20000004100 */
[----:B------:R-:W-:Y:S01]  /*6f00*/  F2FP.F16.E5M2.UNPACK_B R76, R76.H1 ;  /* 0x0000004cff4c723e */ /* 0x000fe200030004ff */
[--C-:B------:R-:W-:Y:S01]  /*6f10*/  HADD2.F32 R61, -RZ, R62.reuse.H0_H0 ;  /* 0x2000003eff3d7230 */ /* 0x100fe20000004100 */
[----:B------:R-:W-:Y:S01]  /*6f20*/  F2FP.F16.E5M2.UNPACK_B R77, R77.H1 ;  /* 0x0000004dff4d723e */ /* 0x000fe200030004ff */
[----:B------:R-:W-:Y:S01]  /*6f30*/  HADD2.F32 R62, -RZ, R62.H1_H1 ;  /* 0x3000003eff3e7230 */ /* 0x000fe20000004100 */
[----:B------:R-:W-:Y:S01]  /*6f40*/  F2FP.F16.E5M2.UNPACK_B R78, R78.H1 ;  /* 0x0000004eff4e723e */ /* 0x000fe200030004ff */
[--C-:B------:R-:W-:Y:S01]  /*6f50*/  HADD2.F32 R65, -RZ, R66.reuse.H0_H0 ;  /* 0x20000042ff417230 */ /* 0x100fe20000004100 */
[----:B--2---:R-:W-:Y:S01]  /*6f60*/  UPRMT UR4, UR6, 0x654, UR4 ;  /* 0x0000065406047896 */ /* 0x004fe20008000004 */
        /* <DEDUP_REMOVED lines=8> */
[----:B------:R-:W-:Y:S01]  /*6ff0*/  SYNCS.ARRIVE.TRANS64.RED.A1T0 RZ, [UR4], RZ ;  /* 0x000000ffffff79a7 */ /* 0x000fe20008100404 */
        /* <DEDUP_REMOVED lines=15> */
[--C-:B------:R-:W-:Y:S02]  /*70f0*/  HADD2.F32 R47, -RZ, R73.reuse.H0_H0 ;  /* 0x20000049ff2f7230 */ /* 0x100fe40000004100 */
[C---:B------:R-:W-:Y:S01]  /*7100*/  FMUL R10, R38.reuse, R10 ;  /* 0x0000000a260a7220 */ /* 0x040fe20000400000 */
[C---:B------:R-:W-:Y:S01]  /*7110*/  FFMA R6, R41.reuse, R43, R6 ;  /* 0x0000002b29067223 */ /* 0x040fe20000000006 */
[----:B------:R-:W-:Y:S02]  /*7120*/  HADD2.F32 R48, -RZ, R73.H1_H1 ;  /* 0x30000049ff307230 */ /* 0x000fe40000004100 */
[C---:B------:R-:W-:Y:S01]  /*7130*/  FFMA R7, R41.reuse, R44, R7 ;  /* 0x0000002c29077223 */ /* 0x040fe20000000007 */
[C---:B------:R-:W-:Y:S01]  /*7140*/  FFMA R8, R41.reuse, R45, R8 ;  /* 0x0000002d29087223 */ /* 0x040fe20000000008 */
[C---:B------:R-:W-:Y:S01]  /*7150*/  FFMA R9, R41.reuse, R46, R9 ;  /* 0x0000002e29097223 */ /* 0x040fe20000000009 */
[----:B------:R-:W-:Y:S01]  /*7160*/  FFMA R10, R41, R47, R10 ;  /* 0x0000002f290a7223 */ /* 0x000fe2000000000a */
[----:B------:R-:W-:Y:S01]  /*7170*/  HADD2.F32 R43, -RZ, R69.H0_H0 ;  /* 0x20000045ff2b7230 */ /* 0x000fe20000004100 */
[----:B-1----:R-:W-:Y:S01]  /*7180*/  F2FP.SATFINITE.E5M2.F32.PACK_AB_MERGE_C R96, R7, R6, RZ ;  /* 0x000000060760723e */ /* 0x002fe200048060ff */
[C---:B------:R-:W-:Y:S01]  /*7190*/  FMUL R11, R38.reuse, R11 ;  /* 0x0000000b260b7220 */ /* 0x040fe20000400000 */
[--C-:B------:R-:W-:Y:S02]  /*71a0*/  HADD2.F32 R51, -RZ, R74.reuse.H0_H0 ;  /* 0x2000004aff337230 */ /* 0x100fe40000004100 */
[C---:B------:R-:W-:Y:S01]  /*71b0*/  FMUL R14, R38.reuse, R14 ;  /* 0x0000000e260e7220 */ /* 0x040fe20000400000 */
[----:B------:R-:W-:Y:S01]  /*71c0*/  HADD2.F32 R52, -RZ, R74.H1_H1 ;  /* 0x3000004aff347230 */ /* 0x000fe20000004100 */
[----:B------:R-:W-:Y:S01]  /*71d0*/  F2FP.SATFINITE.E5M2.F32.PACK_AB_MERGE_C R96, R5, R4, R96 ;  /* 0x000000040560723e */ /* 0x000fe20004806060 */
[C---:B------:R-:W-:Y:S01]  /*71e0*/  FFMA R11, R41.reuse, R48, R11 ;  /* 0x00000030290b7223 */ /* 0x040fe2000000000b */
[C---:B------:R-:W-:Y:S01]  /*71f0*/  FFMA R12, R41.reuse, R49, R12 ;  /* 0x00000031290c7223 */ /* 0x040fe2000000000c */
[C---:B------:R-:W-:Y:S01]  /*7200*/  FFMA R13, R41.reuse, R50, R13 ;  /* 0x00000032290d7223 */ /* 0x040fe2000000000d */
[----:B------:R-:W-:Y:S01]  /*7210*/  FFMA R14, R41, R51, R14 ;  /* 0x00000033290e7223 */ /* 0x000fe2000000000e */
[C---:B------:R-:W-:Y:S01]  /*7220*/  FMUL R15, R38.reuse, R15 ;  /* 0x0000000f260f7220 */ /* 0x040fe20000400000 */
[----:B------:R-:W-:Y:S01]  /*7230*/  F2FP.F16.E5M2.UNPACK_B R79, R79.H1 ;  /* 0x0000004fff4f723e */ /* 0x000fe200030004ff */
[--C-:B------:R-:W-:Y:S01]  /*7240*/  HADD2.F32 R55, -RZ, R75.reuse.H0_H0 ;  /* 0x2000004bff377230 */ /* 0x100fe20000004100 */
[----:B------:R-:W-:Y:S01]  /*7250*/  F2FP.SATFINITE.E5M2.F32.PACK_AB_MERGE_C R97, R11, R10, RZ ;  /* 0x0000000a0b61723e */ /* 0x000fe200048060ff */
[C---:B------:R-:W-:Y:S01]  /*7260*/  FFMA R15, R41.reuse, R52, R15 ;  /* 0x00000034290f7223 */ /* 0x040fe2000000000f */
[C---:B------:R-:W-:Y:S01]  /*7270*/  FFMA R16, R41.reuse, R53, R16 ;  /* 0x0000003529107223 */ /* 0x040fe20000000010 */
[----:B------:R-:W-:Y:S01]  /*7280*/  FFMA R17, R41, R54, R17 ;  /* 0x0000003629117223 */ /* 0x000fe20000000011 */
[----:B------:R-:W-:Y:S01]  /*7290*/  F2FP.SATFINITE.E5M2.F32.PACK_AB_MERGE_C R97, R9, R8, R97 ;  /* 0x000000080961723e */ /* 0x000fe20004806061 */
[----:B------:R-:W-:Y:S01]  /*72a0*/  HADD2.F32 R56, -RZ, R75.H1_H1 ;  /* 0x3000004bff387230 */ /* 0x000fe20000004100 */
[----:B------:R-:W-:Y:S01]  /*72b0*/  F2FP.SATFINITE.E5M2.F32.PACK_AB_MERGE_C R98, R15, R14, RZ ;  /* 0x0000000e0f62723e */ /* 0x000fe200048060ff */
[C---:B------:R-:W-:Y:S01]  /*72c0*/  FMUL R18, R38.reuse, R18 ;  /* 0x0000001226127220 */ /* 0x040fe20000400000 */
[C---:B------:R-:W-:Y:S01]  /*72d0*/  FMUL R19, R38.reuse, R19 ;  /* 0x0000001326137220 */ /* 0x040fe20000400000 */
[--C-:B------:R-:W-:Y:S02]  /*72e0*/  HADD2.F32 R58, -RZ, R76.reuse.H0_H0 ;  /* 0x2000004cff3a7230 */ /* 0x100fe40000004100 */
[C---:B------:R-:W-:Y:S01]  /*72f0*/  FMUL R3, R38.reuse, R22 ;  /* 0x0000001626037220 */ /* 0x040fe20000400000 */
[C---:B------:R-:W-:Y:S01]  /*7300*/  FFMA R18, R41.reuse, R55, R18 ;  /* 0x0000003729127223 */ /* 0x040fe20000000012 */
[----:B------:R-:W-:Y:S02]  /*7310*/  HADD2.F32 R60, -RZ, R76.H1_H1 ;  /* 0x3000004cff3c7230 */ /* 0x000fe40000004100 */
        /* <DEDUP_REMOVED lines=42> */
[----:B------:R-:W-:Y:S03]  /*75c0*/  IADD3 R70, PT, PT, R36, 0x1, RZ ;  /* 0x0000000124467810 */ /* 0x000fe60007ffe0ff */
        /* <DEDUP_REMOVED lines=10> */
[----:B------:R-:W-:Y:S02]  /*7670*/  UIADD3 UR9, UPT, UPT, UR49, 0x40, URZ ;  /* 0x0000004031097890 */ /* 0x000fe4000fffe0ff */
[----:B------:R-:W-:Y:S01]  /*7680*/  UIADD3 UR8, UPT, UPT, UR44, 0x3200, URZ ;  /* 0x000032002c087890 */ /* 0x000fe2000fffe0ff */
[----:B------:R-:W-:Y:S01]  /*7690*/  UMOV UR10, UR50 ;  /* 0x00000032000a7c82 */ /* 0x000fe20008000000 */
[----:B------:R-:W-:Y:S01]  /*76a0*/  UMOV UR11, UR36 ;  /* 0x00000024000b7c82 */ /* 0x000fe20008000000 */
[----:B--2---:R-:W-:Y:S04]  /*76b0*/  UIADD3 UR4, UP0, UPT, UR6, 0x680, URZ ;  /* 0x0000068006047890 */ /* 0x004fe8000ff1e0ff */
[----:B------:R-:W-:Y:S09]  /*76c0*/  UIADD3.X UR5, UPT, UPT, URZ, UR7, URZ, UP0, !UPT ;  /* 0x00000007ff057290 */ /* 0x000ff200087fe4ff */
[----:B------:R2:W-:Y:S01]  /*76d0*/  UTMASTG.3D [UR8], [UR4] ;  /* 0x00000008040073b5 */ /* 0x0005e20008010000 */
[----:B------:R0:W-:Y:S01]  /*76e0*/  UTMACMDFLUSH ;  /* 0x00000000000079b7 */ /* 0x0001e20000000000 */
[----:B--2---:R-:W-:Y:S04]  /*76f0*/  DEPBAR.LE SB0, 0x1 ;  /* 0x000080400000791a */ /* 0x004fe80000000000 */
.L_x_109:
[----:B------:R-:W-:Y:S05]  /*7700*/  BSYNC.RECONVERGENT B0 ;  /* 0x0000000000007941 */ /* 0x000fea0003800200 */
.L_x_108:
[----:B------:R-:W-:Y:S01]  /*7710*/  BAR.SYNC.DEFER_BLOCKING 0x1, 0x80 ;  /* 0x0042000000007b1d */ /* 0x000fe20000010000 */
[----:B------:R-:W-:Y:S01]  /*7720*/  ISETP.NE.AND P0, PT, R87, 0x2, PT ;  /* 0x000000025700780c */ /* 0x000fe20003f05270 */
[----:B------:R-:W-:Y:S01]  /*7730*/  UISETP.NE.AND UP0, UPT, UR45, URZ, UPT ;  /* 0x000000ff2d00728c */ /* 0x000fe2000bf05270 */
[----:B------:R-:W-:Y:S01]  /*7740*/  ISETP.NE.AND P1, PT, R70, 0x4, PT ;  /* 0x000000044600780c */ /* 0x000fe20003f25270 */
[----:B------:R-:W-:Y:S01]  /*7750*/  UIADD3 UR30, UPT, UPT, UR37, UR59, URZ ;  /* 0x0000003b251e7290 */ /* 0x000fe2000fffe0ff */
[----:B------:R-:W-:Y:S01]  /*7760*/  SEL R0, RZ, 0x1, P0 ;  /* 0x00000001ff007807 */ /* 0x000fe20000000000 */
[----:B------:R-:W-:Y:S01]  /*7770*/  UIADD3 UR20, UPT, UPT, UR38, UR62, URZ ;  /* 0x0000003e26147290 */ /* 0x000fe2000fffe0ff */
[----:B------:R-:W-:Y:S02]  /*7780*/  SEL R3, RZ, 0x1, P1 ;  /* 0x00000001ff037807 */ /* 0x000fe40000800000 */
[----:B------:R-:W-:Y:S02]  /*7790*/  LOP3.LUT R91, R91, R0, RZ, 0x3c, !PT ;  /* 0x000000005b5b7212 */ /* 0x000fe400078e3cff */
[----:B------:R-:W-:Y:S02]  /*77a0*/  LOP3.LUT R92, R92, R3, RZ, 0x3c, !PT ;  /* 0x000000035c5c7212 */ /* 0x000fe400078e3cff */
[----:B------:R-:W-:Y:S02]  /*77b0*/  SEL R87, R87, RZ, P0 ;  /* 0x000000ff57577207 */ /* 0x000fe40000000000 */
[----:B------:R-:W-:Y:S01]  /*77c0*/  SEL R36, R70, RZ, P1 ;  /* 0x000000ff46247207 */ /* 0x000fe20000800000 */
[----:B------:R-:W-:Y:S01]  /*77d0*/  UMOV UR36, UR58 ;  /* 0x0000003a00247c82 */ /* 0x000fe20008000000 */
[----:B------:R-:W-:Y:S05]  /*77e0*/  BRA.U UP0, `(.L_x_110) ;  /* 0xffffffd500987547 */ /* 0x000fea000b83ffff */
[----:B------:R-:W-:Y:S05]  /*77f0*/  EXIT ;  /* 0x000000000000794d */ /* 0x000fea0003800000 */
.L_x_24:
[----:B-1----:R1:W3:Y:S02]  /*7800*/  SYNCS.PHASECHK.TRANS64.TRYWAIT P0, [R0+URZ+0xd0], R3 ;  /* 0x0000d003000075a7 */ /* 0x0022e400080011ff */
[----:B---3--:R-:W-:Y:S05]  /*7810*/  @!P0 NANOSLEEP.SYNCS 0x989680 ;  /* 0x009896800000895d */ /* 0x008fea0003900000 */
[----:B------:R-:W3:Y:S02]  /*7820*/  @!P0 SYNCS.PHASECHK.TRANS64 P0, [R0+URZ+0xd0], R3 ;  /* 0x0000d003000085a7 */ /* 0x000ee400080010ff */
[----:B---3--:R-:W-:Y:S05]  /*7830*/  @!P0 BRA `(.L_x_24) ;  /* 0xfffffffc00f08947 */ /* 0x008fea000383ffff */
[----:B------:R-:W-:Y:S05]  /*7840*/  BRA `(.L_x_111) ;  /* 0xffffff9c00f47947 */ /* 0x000fea000383ffff */
.L_x_27:
[----:B-1----:R-:W-:-:S07]  /*7850*/  MOV R0, UR33 ;  /* 0x0000002100007c02 */ /* 0x002fce0008000f00 */
.L_x_112:
[----:B-1----:R1:W3:Y:S02]  /*7860*/  SYNCS.PHASECHK.TRANS64.TRYWAIT P0, [R0+URZ+0x18], R3 ;  /* 0x00001803000075a7 */ /* 0x0022e400080011ff */
[----:B---3--:R-:W-:Y:S05]  /*7870*/  @!P0 NANOSLEEP.SYNCS 0x989680 ;  /* 0x009896800000895d */ /* 0x008fea0003900000 */
[----:B------:R-:W3:Y:S02]  /*7880*/  @!P0 SYNCS.PHASECHK.TRANS64 P0, [R0+URZ+0x18], R3 ;  /* 0x00001803000085a7 */ /* 0x000ee400080010ff */
[----:B---3--:R-:W-:Y:S05]  /*7890*/  @!P0 BRA `(.L_x_112) ;  /* 0xfffffffc00f08947 */ /* 0x008fea000383ffff */
[----:B------:R-:W-:Y:S05]  /*78a0*/  BRA `(.L_x_26) ;  /* 0xffffffa000347947 */ /* 0x000fea000383ffff */
.L_x_34:
[----:B-1----:R-:W-:-:S07]  /*78b0*/  MOV R0, UR9 ;  /* 0x0000000900007c02 */ /* 0x002fce0008000f00 */
.L_x_113:
[----:B-1----:R1:W3:Y:S02]  /*78c0*/  SYNCS.PHASECHK.TRANS64.TRYWAIT P0, [R0+URZ+0x18], R3 ;  /* 0x00001803000075a7 */ /* 0x0022e400080011ff */
[----:B---3--:R-:W-:Y:S05]  /*78d0*/  @!P0 NANOSLEEP.SYNCS 0x989680 ;  /* 0x009896800000895d */ /* 0x008fea0003900000 */
[----:B------:R-:W3:Y:S02]  /*78e0*/  @!P0 SYNCS.PHASECHK.TRANS64 P0, [R0+URZ+0x18], R3 ;  /* 0x00001803000085a7 */ /* 0x000ee400080010ff */
[----:B---3--:R-:W-:Y:S05]  /*78f0*/  @!P0 BRA `(.L_x_113) ;  /* 0xfffffffc00f08947 */ /* 0x008fea000383ffff */
[----:B------:R-:W-:Y:S05]  /*7900*/  BRA `(.L_x_33) ;  /* 0xffffffa000f07947 */ /* 0x000fea000383ffff */
.L_x_39:
[----:B-1----:R1:W3:Y:S02]  /*7910*/  SYNCS.PHASECHK.TRANS64.TRYWAIT P0, [R3+URZ+0x60], R0 ;  /* 0x00006000030075a7 */ /* 0x0022e400080011ff */
[----:B---3--:R-:W-:Y:S05]  /*7920*/  @!P0 NANOSLEEP.SYNCS 0x989680 ;  /* 0x009896800000895d */ /* 0x008fea0003900000 */
[----:B------:R-:W3:Y:S02]  /*7930*/  @!P0 SYNCS.PHASECHK.TRANS64 P0, [R3+URZ+0x60], R0 ;  /* 0x00006000030085a7 */ /* 0x000ee400080010ff */
[----:B---3--:R-:W-:Y:S05]  /*7940*/  @!P0 BRA `(.L_x_39) ;  /* 0xfffffffc00f08947 */ /* 0x008fea000383ffff */
[----:B------:R-:W-:Y:S05]  /*7950*/  BRA `(.L_x_114) ;  /* 0xffffffa400907947 */ /* 0x000fea000383ffff */
.L_x_43:
[----:B-1----:R-:W-:-:S07]  /*7960*/  MOV R0, UR4 ;  /* 0x0000000400007c02 */ /* 0x002fce0008000f00 */
.L_x_115:
[----:B-1----:R1:W3:Y:S02]  /*7970*/  SYNCS.PHASECHK.TRANS64.TRYWAIT P0, [R0+URZ], R3 ;  /* 0x00000003000075a7 */ /* 0x0022e400080011ff */
[----:B---3--:R-:W-:Y:S05]  /*7980*/  @!P0 NANOSLEEP.SYNCS 0x989680 ;  /* 0x009896800000895d */ /* 0x008fea0003900000 */
[----:B------:R-:W3:Y:S02]  /*7990*/  @!P0 SYNCS.PHASECHK.TRANS64 P0, [R0+URZ], R3 ;  /* 0x00000003000085a7 */ /* 0x000ee400080010ff */
[----:B---3--:R-:W-:Y:S05]  /*79a0*/  @!P0 BRA `(.L_x_115) ;  /* 0xfffffffc00f08947 */ /* 0x008fea000383ffff */
[----:B------:R-:W-:Y:S05]  /*79b0*/  BRA `(.L_x_116) ;  /* 0xffffffac00347947 */ /* 0x000fea000383ffff */
.L_x_44:
[----:B------:R-:W-:-:S07]  /*79c0*/  MOV R0, UR5 ;  /* 0x0000000500007c02 */ /* 0x000fce0008000f00 */
.L_x_117:
[----:B-1----:R1:W3:Y:S02]  /*79d0*/  SYNCS.PHASECHK.TRANS64.TRYWAIT P0, [R0+URZ], R3 ;  /* 0x00000003000075a7 */ /* 0x0022e400080011ff */
[----:B---3--:R-:W-:Y:S05]  /*79e0*/  @!P0 NANOSLEEP.SYNCS 0x989680 ;  /* 0x009896800000895d */ /* 0x008fea0003900000 */
[----:B------:R-:W3:Y:S02]  /*79f0*/  @!P0 SYNCS.PHASECHK.TRANS64 P0, [R0+URZ], R3 ;  /* 0x00000003000085a7 */ /* 0x000ee400080010ff */
[----:B---3--:R-:W-:Y:S05]  /*7a00*/  @!P0 BRA `(.L_x_117) ;  /* 0xfffffffc00f08947 */ /* 0x008fea000383ffff */
[----:B------:R-:W-:Y:S05]  /*7a10*/  BRA `(.L_x_118) ;  /* 0xffffffac00407947 */ /* 0x000fea000383ffff */
.L_x_47:
[----:B--2---:R2:W3:Y:S02]  /*7a20*/  SYNCS.PHASECHK.TRANS64.TRYWAIT P0, [R2+URZ+0xc0], R5 ;  /* 0x0000c005020075a7 */ /* 0x0044e400080011ff */
[----:B---3--:R-:W-:Y:S05]  /*7a30*/  @!P0 NANOSLEEP.SYNCS 0x989680 ;  /* 0x009896800000895d */ /* 0x008fea0003900000 */
[----:B------:R-:W3:Y:S02]  /*7a40*/  @!P0 SYNCS.PHASECHK.TRANS64 P0, [R2+URZ+0xc0], R5 ;  /* 0x0000c005020085a7 */ /* 0x000ee400080010ff */
[----:B---3--:R-:W-:Y:S05]  /*7a50*/  @!P0 BRA `(.L_x_47) ;  /* 0xfffffffc00f08947 */ /* 0x008fea000383ffff */
[----:B------:R-:W-:Y:S05]  /*7a60*/  BRA `(.L_x_119) ;  /* 0xffffffac00a47947 */ /* 0x000fea000383ffff */
.L_x_48:
[----:B------:R-:W-:-:S07]  /*7a70*/  MOV R2, UR4 ;  /* 0x0000000400027c02 */ /* 0x000fce0008000f00 */
.L_x_120:
[----:B--2---:R2:W3:Y:S02]  /*7a80*/  SYNCS.PHASECHK.TRANS64.TRYWAIT P0, [R2+URZ+0x70], R5 ;  /* 0x00007005020075a7 */ /* 0x0044e400080011ff */
[----:B---3--:R-:W-:Y:S05]  /*7a90*/  @!P0 NANOSLEEP.SYNCS 0x989680 ;  /* 0x009896800000895d */ /* 0x008fea0003900000 */
[----:B------:R-:W3:Y:S02]  /*7aa0*/  @!P0 SYNCS.PHASECHK.TRANS64 P0, [R2+URZ+0x70], R5 ;  /* 0x00007005020085a7 */ /* 0x000ee400080010ff */
[----:B---3--:R-:W-:Y:S05]  /*7ab0*/  @!P0 BRA `(.L_x_120) ;  /* 0xfffffffc00f08947 */ /* 0x008fea000383ffff */
[----:B------:R-:W-:Y:S05]  /*7ac0*/  BRA `(.L_x_121) ;  /* 0xffffffac00b47947 */ /* 0x000fea000383ffff */
.L_x_49:
[----:B--2---:R2:W3:Y:S02]  /*7ad0*/  SYNCS.PHASECHK.TRANS64.TRYWAIT P1, [R2+URZ+0x60], R5 ;  /* 0x00006005020075a7 */ /* 0x0044e400080211ff */
[----:B---3--:R-:W-:Y:S05]  /*7ae0*/  @!P1 NANOSLEEP.SYNCS 0x989680 ;  /* 0x009896800000995d */ /* 0x008fea0003900000 */
[----:B------:R-:W3:Y:S02]  /*7af0*/  @!P1 SYNCS.PHASECHK.TRANS64 P1, [R2+URZ+0x60], R5 ;  /* 0x00006005020095a7 */ /* 0x000ee400080210ff */
[----:B---3--:R-:W-:Y:S05]  /*7b00*/  @!P1 BRA `(.L_x_49) ;  /* 0xfffffffc00f09947 */ /* 0x008fea000383ffff */
[----:B------:R-:W-:Y:S05]  /*7b10*/  BRA `(.L_x_122) ;  /* 0xffffffac00e47947 */ /* 0x000fea000383ffff */
.L_x_52:
[----:B------:R-:W-:-:S07]  /*7b20*/  MOV R0, UR4 ;  /* 0x0000000400007c02 */ /* 0x000fce0008000f00 */
.L_x_123:
[----:B--2---:R2:W3:Y:S02]  /*7b30*/  SYNCS.PHASECHK.TRANS64.TRYWAIT P0, [R0+URZ+0x70], R3 ;  /* 0x00007003000075a7 */ /* 0x0044e400080011ff */
[----:B---3--:R-:W-:Y:S05]  /*7b40*/  @!P0 NANOSLEEP.SYNCS 0x989680 ;  /* 0x009896800000895d */ /* 0x008fea0003900000 */
[----:B------:R-:W3:Y:S02]  /*7b50*/  @!P0 SYNCS.PHASECHK.TRANS64 P0, [R0+URZ+0x70], R3 ;  /* 0x00007003000085a7 */ /* 0x000ee400080010ff */
[----:B---3--:R-:W-:Y:S05]  /*7b60*/  @!P0 BRA `(.L_x_123) ;  /* 0xfffffffc00f08947 */ /* 0x008fea000383ffff */
[----:B------:R-:W-:Y:S05]  /*7b70*/  BRA `(.L_x_51) ;  /* 0xffffffb000387947 */ /* 0x000fea000383ffff */
.L_x_59:
[----:B-1----:R1:W2:Y:S02]  /*7b80*/  SYNCS.PHASECHK.TRANS64.TRYWAIT P1, [R0+URZ+0x60], R5 ;  /* 0x00006005000075a7 */ /* 0x0022a400080211ff */
[----:B--2---:R-:W-:Y:S05]  /*7b90*/  @!P1 NANOSLEEP.SYNCS 0x989680 ;  /* 0x009896800000995d */ /* 0x004fea0003900000 */
[----:B------:R-:W2:Y:S02]  /*7ba0*/  @!P1 SYNCS.PHASECHK.TRANS64 P1, [R0+URZ+0x60], R5 ;  /* 0x00006005000095a7 */ /* 0x000ea400080210ff */
[----:B--2---:R-:W-:Y:S05]  /*7bb0*/  @!P1 BRA `(.L_x_59) ;  /* 0xfffffffc00f09947 */ /* 0x004fea000383ffff */
[----:B------:R-:W-:Y:S05]  /*7bc0*/  BRA `(.L_x_124) ;  /* 0xffffffb400b07947 */ /* 0x000fea000383ffff */
.L_x_60:
[----:B------:R-:W-:-:S07]  /*7bd0*/  MOV R3, UR31 ;  /* 0x0000001f00037c02 */ /* 0x000fce0008000f00 */
.L_x_125:
[----:B-1----:R1:W2:Y:S02]  /*7be0*/  SYNCS.PHASECHK.TRANS64.TRYWAIT P0, [R3+URZ+0xa0], R0 ;  /* 0x0000a000030075a7 */ /* 0x0022a400080011ff */
[----:B--2---:R-:W-:Y:S05]  /*7bf0*/  @!P0 NANOSLEEP.SYNCS 0x989680 ;  /* 0x009896800000895d */ /* 0x004fea0003900000 */
[----:B------:R-:W2:Y:S02]  /*7c00*/  @!P0 SYNCS.PHASECHK.TRANS64 P0, [R3+URZ+0xa0], R0 ;  /* 0x0000a000030085a7 */ /* 0x000ea400080010ff */
[----:B--2---:R-:W-:Y:S05]  /*7c10*/  @!P0 BRA `(.L_x_125) ;  /* 0xfffffffc00f08947 */ /* 0x004fea000383ffff */
[----:B------:R-:W-:Y:S05]  /*7c20*/  BRA `(.L_x_126) ;  /* 0xffffffb800007947 */ /* 0x000fea000383ffff */
.L_x_63:
[----:B------:R-:W-:Y:S07]  /*7c30*/  MOV R0, UR5 ;  /* 0x0000000500007c02 */ /* 0x000fee0008000f00 */
.L_x_127:
[----:B-1----:R1:W2:Y:S02]  /*7c40*/  SYNCS.PHASECHK.TRANS64.TRYWAIT P0, [R0+URZ], R3 ;  /* 0x00000003000075a7 */ /* 0x0022a400080011ff */
[----:B--2---:R-:W-:Y:S05]  /*7c50*/  @!P0 NANOSLEEP.SYNCS 0x989680 ;  /* 0x009896800000895d */ /* 0x004fea0003900000 */
[----:B------:R-:W2:Y:S02]  /*7c60*/  @!P0 SYNCS.PHASECHK.TRANS64 P0, [R0+URZ], R3 ;  /* 0x00000003000085a7 */ /* 0x000ea400080010ff */
[----:B--2---:R-:W-:Y:S05]  /*7c70*/  @!P0 BRA `(.L_x_127) ;  /* 0xfffffffc00f08947 */ /* 0x004fea000383ffff */
[----:B------:R-:W-:Y:S05]  /*7c80*/  BRA `(.L_x_62) ;  /* 0xffffffb8001c7947 */ /* 0x000fea000383ffff */
.L_x_66:
[----:B------:R-:W-:-:S07]  /*7c90*/  MOV R0, UR4 ;  /* 0x0000000400007c02 */ /* 0x000fce0008000f00 */
.L_x_128:
[----:B--2---:R2:W4:Y:S02]  /*7ca0*/  SYNCS.PHASECHK.TRANS64.TRYWAIT P0, [R0+URZ], R3 ;  /* 0x00000003000075a7 */ /* 0x00452400080011ff */
[----:B----4-:R-:W-:Y:S05]  /*7cb0*/  @!P0 NANOSLEEP.SYNCS 0x989680 ;  /* 0x009896800000895d */ /* 0x010fea0003900000 */
[----:B------:R-:W4:Y:S02]  /*7cc0*/  @!P0 SYNCS.PHASECHK.TRANS64 P0, [R0+URZ], R3 ;  /* 0x00000003000085a7 */ /* 0x000f2400080010ff */
[----:B----4-:R-:W-:Y:S05]  /*7cd0*/  @!P0 BRA `(.L_x_128) ;  /* 0xfffffffc00f08947 */ /* 0x010fea000383ffff */
[----:B------:R-:W-:Y:S05]  /*7ce0*/  BRA `(.L_x_129) ;  /* 0xffffffb800f87947 */ /* 0x000fea000383ffff */
.L_x_67:
[----:B------:R-:W-:-:S07]  /*7cf0*/  MOV R0, UR5 ;  /* 0x0000000500007c02 */ /* 0x000fce0008000f00 */
.L_x_130:
[----:B-1----:R1:W2:Y:S02]  /*7d00*/  SYNCS.PHASECHK.TRANS64.TRYWAIT P0, [R0+URZ], R3 ;  /* 0x00000003000075a7 */ /* 0x0022a400080011ff */
[----:B--2---:R-:W-:Y:S05]  /*7d10*/  @!P0 NANOSLEEP.SYNCS 0x989680 ;  /* 0x009896800000895d */ /* 0x004fea0003900000 */
[----:B------:R-:W2:Y:S02]  /*7d20*/  @!P0 SYNCS.PHASECHK.TRANS64 P0, [R0+URZ], R3 ;  /* 0x00000003000085a7 */ /* 0x000ea400080010ff */
[----:B--2---:R-:W-:Y:S05]  /*7d30*/  @!P0 BRA `(.L_x_130) ;  /* 0xfffffffc00f08947 */ /* 0x004fea000383ffff */
[----:B------:R-:W-:Y:S05]  /*7d40*/  BRA `(.L_x_131) ;  /* 0xffffffbc00047947 */ /* 0x000fea000383ffff */
.L_x_68:
[----:B------:R-:W-:-:S07]  /*7d50*/  MOV R0, UR5 ;  /* 0x0000000500007c02 */ /* 0x000fce0008000f00 */
.L_x_132:
[----:B-1----:R1:W2:Y:S02]  /*7d60*/  SYNCS.PHASECHK.TRANS64.TRYWAIT P0, [R0+URZ], R3 ;  /* 0x00000003000075a7 */ /* 0x0022a400080011ff */
[----:B--2---:R-:W-:Y:S05]  /*7d70*/  @!P0 NANOSLEEP.SYNCS 0x989680 ;  /* 0x009896800000895d */ /* 0x004fea0003900000 */
[----:B------:R-:W2:Y:S02]  /*7d80*/  @!P0 SYNCS.PHASECHK.TRANS64 P0, [R0+URZ], R3 ;  /* 0x00000003000085a7 */ /* 0x000ea400080010ff */
[----:B--2---:R-:W-:Y:S05]  /*7d90*/  @!P0 BRA `(.L_x_132) ;  /* 0xfffffffc00f08947 */ /* 0x004fea000383ffff */
[----:B------:R-:W-:Y:S05]  /*7da0*/  BRA `(.L_x_133) ;  /* 0xffffffbc00107947 */ /* 0x000fea000383ffff */
.L_x_69:
[----:B------:R-:W-:-:S07]  /*7db0*/  MOV R0, UR4 ;  /* 0x0000000400007c02 */ /* 0x000fce0008000f00 */
.L_x_134:
[----:B-1----:R1:W2:Y:S02]  /*7dc0*/  SYNCS.PHASECHK.TRANS64.TRYWAIT P0, [R0+URZ], R3 ;  /* 0x00000003000075a7 */ /* 0x0022a400080011ff */
[----:B--2---:R-:W-:Y:S05]  /*7dd0*/  @!P0 NANOSLEEP.SYNCS 0x989680 ;  /* 0x009896800000895d */ /* 0x004fea0003900000 */
[----:B------:R-:W2:Y:S02]  /*7de0*/  @!P0 SYNCS.PHASECHK.TRANS64 P0, [R0+URZ], R3 ;  /* 0x00000003000085a7 */ /* 0x000ea400080010ff */
[----:B--2---:R-:W-:Y:S05]  /*7df0*/  @!P0 BRA `(.L_x_134) ;  /* 0xfffffffc00f08947 */ /* 0x004fea000383ffff */
[----:B------:R-:W-:Y:S05]  /*7e00*/  BRA `(.L_x_135) ;  /* 0xffffffbc001c7947 */ /* 0x000fea000383ffff */
.L_x_74:
[----:B-1----:R1:W2:Y:S02]  /*7e10*/  SYNCS.PHASECHK.TRANS64.TRYWAIT P0, [R8+URZ+0x60], R5 ;  /* 0x00006005080075a7 */ /* 0x0022a400080011ff */
[----:B--2---:R-:W-:Y:S05]  /*7e20*/  @!P0 NANOSLEEP.SYNCS 0x989680 ;  /* 0x009896800000895d */ /* 0x004fea0003900000 */
[----:B------:R-:W2:Y:S02]  /*7e30*/  @!P0 SYNCS.PHASECHK.TRANS64 P0, [R8+URZ+0x60], R5 ;  /* 0x00006005080085a7 */ /* 0x000ea400080010ff */
[----:B--2---:R-:W-:Y:S05]  /*7e40*/  @!P0 BRA `(.L_x_74) ;  /* 0xfffffffc00f08947 */ /* 0x004fea000383ffff */
[----:B------:R-:W-:Y:S05]  /*7e50*/  BRA `(.L_x_136) ;  /* 0xffffffc000507947 */ /* 0x000fea000383ffff */
.L_x_77:
[----:B------:R-:W-:Y:S07]  /*7e60*/  MOV R0, UR21 ;  /* 0x0000001500007c02 */ /* 0x000fee0008000f00 */
.L_x_137:
[----:B-1----:R1:W2:Y:S02]  /*7e70*/  SYNCS.PHASECHK.TRANS64.TRYWAIT P1, [R0+URZ+0x58], R5 ;  /* 0x00005805000075a7 */ /* 0x0022a400080211ff */
[----:B--2---:R-:W-:Y:S05]  /*7e80*/  @!P1 NANOSLEEP.SYNCS 0x989680 ;  /* 0x009896800000995d */ /* 0x004fea0003900000 */
[----:B------:R-:W2:Y:S02]  /*7e90*/  @!P1 SYNCS.PHASECHK.TRANS64 P1, [R0+URZ+0x58], R5 ;  /* 0x00005805000095a7 */ /* 0x000ea400080210ff */
[----:B--2---:R-:W-:Y:S05]  /*7ea0*/  @!P1 BRA `(.L_x_137) ;  /* 0xfffffffc00f09947 */ /* 0x004fea000383ffff */
[----:B------:R-:W-:Y:S05]  /*7eb0*/  BRA `(.L_x_76) ;  /* 0xffffffc400cc7947 */ /* 0x000fea000383ffff */
.L_x_80:
[----:B-1----:R-:W-:Y:S07]  /*7ec0*/  MOV R5, UR21 ;  /* 0x0000001500057c02 */ /* 0x002fee0008000f00 */
.L_x_138:
[----:B-1----:R1:W2:Y:S02]  /*7ed0*/  SYNCS.PHASECHK.TRANS64.TRYWAIT P0, [R5+URZ+0x40], R4 ;  /* 0x00004004050075a7 */ /* 0x0022a400080011ff */
[----:B--2---:R-:W-:Y:S05]  /*7ee0*/  @!P0 NANOSLEEP.SYNCS 0x989680 ;  /* 0x009896800000895d */ /* 0x004fea0003900000 */
[----:B------:R-:W2:Y:S02]  /*7ef0*/  @!P0 SYNCS.PHASECHK.TRANS64 P0, [R5+URZ+0x40], R4 ;  /* 0x00004004050085a7 */ /* 0x000ea400080010ff */
[----:B--2---:R-:W-:Y:S05]  /*7f00*/  @!P0 BRA `(.L_x_138) ;  /* 0xfffffffc00f08947 */ /* 0x004fea000383ffff */
[----:B------:R-:W-:Y:S05]  /*7f10*/  BRA `(.L_x_139) ;  /* 0xffffffc800247947 */ /* 0x000fea000383ffff */
.L_x_81:
[----:B------:R-:W-:Y:S07]  /*7f20*/  MOV R5, UR21 ;  /* 0x0000001500057c02 */ /* 0x000fee0008000f00 */
.L_x_140:
[----:B-1----:R1:W2:Y:S02]  /*7f30*/  SYNCS.PHASECHK.TRANS64.TRYWAIT P0, [R5+URZ+0x48], R4 ;  /* 0x00004804050075a7 */ /* 0x0022a400080011ff */
[----:B--2---:R-:W-:Y:S05]  /*7f40*/  @!P0 NANOSLEEP.SYNCS 0x989680 ;  /* 0x009896800000895d */ /* 0x004fea0003900000 */
[----:B------:R-:W2:Y:S02]  /*7f50*/  @!P0 SYNCS.PHASECHK.TRANS64 P0, [R5+URZ+0x48], R4 ;  /* 0x00004804050085a7 */ /* 0x000ea400080010ff */
[----:B--2---:R-:W-:Y:S05]  /*7f60*/  @!P0 BRA `(.L_x_140) ;  /* 0xfffffffc00f08947 */ /* 0x004fea000383ffff */
[----:B------:R-:W-:Y:S05]  /*7f70*/  BRA `(.L_x_141) ;  /* 0xffffffc800647947 */ /* 0x000fea000383ffff */
.L_x_83:
[----:B------:R-:W-:-:S07]  /*7f80*/  MOV R0, UR21 ;  /* 0x0000001500007c02 */ /* 0x000fce0008000f00 */
.L_x_142:
[----:B-1----:R1:W2:Y:S02]  /*7f90*/  SYNCS.PHASECHK.TRANS64.TRYWAIT P0, [R0+URZ+0x40], R3 ;  /* 0x00004003000075a7 */ /* 0x0022a400080011ff */
[----:B--2---:R-:W-:Y:S05]  /*7fa0*/  @!P0 NANOSLEEP.SYNCS 0x989680 ;  /* 0x009896800000895d */ /* 0x004fea0003900000 */
[----:B------:R-:W2:Y:S02]  /*7fb0*/  @!P0 SYNCS.PHASECHK.TRANS64 P0, [R0+URZ+0x40], R3 ;  /* 0x00004003000085a7 */ /* 0x000ea400080010ff */
[----:B--2---:R-:W-:Y:S05]  /*7fc0*/  @!P0 BRA `(.L_x_142) ;  /* 0xfffffffc00f08947 */ /* 0x004fea000383ffff */
[----:B------:R-:W-:Y:S05]  /*7fd0*/  BRA `(.L_x_143) ;  /* 0xffffffc800d47947 */ /* 0x000fea000383ffff */
.L_x_85:
[----:B-1----:R1:W2:Y:S02]  /*7fe0*/  SYNCS.PHASECHK.TRANS64.TRYWAIT P0, [R3+URZ+0x60], R0 ;  /* 0x00006000030075a7 */ /* 0x0022a400080011ff */
[----:B--2---:R-:W-:Y:S05]  /*7ff0*/  @!P0 NANOSLEEP.SYNCS 0x989680 ;  /* 0x009896800000895d */ /* 0x004fea0003900000 */
[----:B------:R-:W2:Y:S02]  /*8000*/  @!P0 SYNCS.PHASECHK.TRANS64 P0, [R3+URZ+0x60], R0 ;  /* 0x00006000030085a7 */ /* 0x000ea400080010ff */
[----:B--2---:R-:W-:Y:S05]  /*8010*/  @!P0 BRA `(.L_x_85) ;  /* 0xfffffffc00f08947 */ /* 0x004fea000383ffff */
[----:B------:R-:W-:Y:S05]  /*8020*/  BRA `(.L_x_144) ;  /* 0xffffffcc009c7947 */ /* 0x000fea000383ffff */
.L_x_96:
[----:B--2---:R2:W1:Y:S02]  /*8030*/  SYNCS.PHASECHK.TRANS64.TRYWAIT P1, [R2+URZ+0x30], R5 ;  /* 0x00003005020075a7 */ /* 0x00446400080211ff */
[----:B-1----:R-:W-:Y:S05]  /*8040*/  @!P1 NANOSLEEP.SYNCS 0x989680 ;  /* 0x009896800000995d */ /* 0x002fea0003900000 */
[----:B------:R-:W1:Y:S02]  /*8050*/  @!P1 SYNCS.PHASECHK.TRANS64 P1, [R2+URZ+0x30], R5 ;  /* 0x00003005020095a7 */ /* 0x000e6400080210ff */
[----:B-1----:R-:W-:Y:S05]  /*8060*/  @!P1 BRA `(.L_x_96) ;  /* 0xfffffffc00f09947 */ /* 0x002fea000383ffff */
[----:B------:R-:W-:Y:S05]  /*8070*/  BRA `(.L_x_95) ;  /* 0xffffffdc00107947 */ /* 0x000fea000383ffff */
.L_x_98:
[----:B--2---:R2:W4:Y:S02]  /*8080*/  SYNCS.PHASECHK.TRANS64.TRYWAIT P0, [R100+URZ+0x80], R3 ;  /* 0x00008003640075a7 */ /* 0x00452400080011ff */
[----:B----4-:R-:W-:Y:S05]  /*8090*/  @!P0 NANOSLEEP.SYNCS 0x989680 ;  /* 0x009896800000895d */ /* 0x010fea0003900000 */
[----:B------:R-:W4:Y:S02]  /*80a0*/  @!P0 SYNCS.PHASECHK.TRANS64 P0, [R100+URZ+0x80], R3 ;  /* 0x00008003640085a7 */ /* 0x000f2400080010ff */
[----:B----4-:R-:W-:Y:S05]  /*80b0*/  @!P0 BRA `(.L_x_98) ;  /* 0xfffffffc00f08947 */ /* 0x010fea000383ffff */
[----:B------:R-:W-:Y:S05]  /*80c0*/  BRA `(.L_x_97) ;  /* 0xffffffdc00607947 */ /* 0x000fea000383ffff */
.L_x_106:
[----:B---3--:R3:W4:Y:S02]  /*80d0*/  SYNCS.PHASECHK.TRANS64.TRYWAIT P0, [R109+URZ+0x30], R4 ;  /* 0x000030046d0075a7 */ /* 0x00872400080011ff */
[----:B----4-:R-:W-:Y:S05]  /*80e0*/  @!P0 NANOSLEEP.SYNCS 0x989680 ;  /* 0x009896800000895d */ /* 0x010fea0003900000 */
[----:B------:R-:W4:Y:S02]  /*80f0*/  @!P0 SYNCS.PHASECHK.TRANS64 P0, [R109+URZ+0x30], R4 ;  /* 0x000030046d0085a7 */ /* 0x000f2400080010ff */
[----:B----4-:R-:W-:Y:S05]  /*8100*/  @!P0 BRA `(.L_x_106) ;  /* 0xfffffffc00f08947 */ /* 0x010fea000383ffff */
[----:B------:R-:W-:Y:S05]  /*8110*/  BRA `(.L_x_105) ;  /* 0xffffffe800547947 */ /* 0x000fea000383ffff */
        .weak           $__internal_0_$__cuda_sm10x_tcgen05_guardrail_trap_col_being_dealloced_not_returned_by_alloc
        .type           $__internal_0_$__cuda_sm10x_tcgen05_guardrail_trap_col_being_dealloced_not_returned_by_alloc,@function
        .size           $__internal_0_$__cuda_sm10x_tcgen05_guardrail_trap_col_being_dealloced_not_returned_by_alloc,($__internal_1_$__cuda_sm10x_tcgen05_guardrail_trap_phase_invalid_during_alloc - $__internal_0_$__cuda_sm10x_tcgen05_guardrail_trap_col_being_dealloced_not_returned_by_alloc)
$__internal_0_$__cuda_sm10x_tcgen05_guardrail_trap_col_being_dealloced_not_returned_by_alloc:
[----:B------:R-:W-:Y:S05]  /*8120*/  BPT.TRAP 0x1 ;  /* 0x000000040000795c */ /* 0x000fea0000300000 */
[----:B------:R-:W-:-:S04]  /*8130*/  HFMA2 R3, -RZ, RZ, 0, 0 ;  /* 0x00000000ff037431 */ /* 0x000fc800000001ff */
[----:B------:R-:W-:Y:S05]  /*8140*/  RET.REL.NODEC R2 `(_ZN7cutlass13device_kernelINS_4gemm6kernel13GemmUniversalIN4cute5tupleIJiiiiEEENS1_10collective13CollectiveMmaINS1_35MainloopSm100TmaUmmaWarpSpecializedILi3ELi2ELi4ENS5_IJNS4_1CILi2EEENSA_ILi1EEESC_EEEEENS5_IJNSA_ILi64EEENSA_ILi128EEESG_EEENS_12float_e5m2_tENS5_IJlSC_lEEESI_SJ_NS4_8TiledMMAINS4_8MMA_AtomIJNS4_10MMA_TraitsINS4_19SM100_MMA_F8F6F4_SSEJSI_SI_fSF_SG_NS4_17integral_constantINS4_4UMMA5MajorELSQ_0EEESR_NSO_INSP_7ScaleInELSS_0EEEST_EEEEEENS4_6LayoutINS5_IJSC_SC_SC_EEENS5_IJNSA_ILi0EEESY_SY_EEEEENS5_IJNS4_10UnderscoreES11_S11_EEEEENS4_13SM90_TMA_LOADENS4_14ComposedLayoutINS4_7SwizzleILi3ELi4ELi3EEENS4_18smem_ptr_flag_bitsILi8EEENSW_INS5_IJNSA_ILi8EEESG_EEENS5_IJSG_SC_EEEEEEEvNS4_8identityENS4_23SM90_TMA_LOAD_MULTICASTES1E_vS1F_EENS_8epilogue10collective18CollectiveEpilogueINS1I_23Sm100TmaWarpSpecializedILi2ELi2ELi32ELb0ELb0EEEJSH_NS5_IJNSW_ISF_SC_EES1N_EEESI_SJ_SI_SJ_NS1I_6fusion15FusionCallbacksIS1M_NS1P_17LinearCombinationISI_fSI_fLNS_15FloatRoundStyleE2EEESH_S1O_JEEENS4_5SM1004TMEM4LOAD26SM100_TMEM_LOAD_16dp32b32xES14_NS15_INS16_ILi2ELi4ELi3EEES19_NSW_INS5_IJS1A_SF_EEENS5_IJSF_SC_EEEEEEENS4_39AutoVectorizingCopyWithAssumedAlignmentILi128EEENS4_14SM90_TMA_STOREES23_S25_S25_EEEvvEEEEvNT_6ParamsE) ;  /* 0xffffff7c02ac7950 */ /* 0x000fea0003c3ffff */
        .weak           $__internal_1_$__cuda_sm10x_tcgen05_guardrail_trap_phase_invalid_during_alloc
        .type           $__internal_1_$__cuda_sm10x_tcgen05_guardrail_trap_phase_invalid_during_alloc,@function
        .size           $__internal_1_$__cuda_sm10x_tcgen05_guardrail_trap_phase_invalid_during_alloc,($__internal_2_$__cuda_sm10x_tcgen05_guardrail_trap_unallocated_columns_being_dealloced - $__internal_1_$__cuda_sm10x_tcgen05_guardrail_trap_phase_invalid_during_alloc)
$__internal_1_$__cuda_sm10x_tcgen05_guardrail_trap_phase_invalid_during_alloc:
[----:B------:R-:W-:Y:S05]  /*8150*/  BPT.TRAP 0x1 ;  /* 0x000000040000795c */ /* 0x000fea0000300000 */
[----:B------:R-:W-:-:S04]  /*8160*/  MOV R5, 0x0 ;  /* 0x0000000000057802 */ /* 0x000fc80000000f00 */
[----:B------:R-:W-:Y:S05]  /*8170*/  RET.REL.NODEC R4 `(_ZN7cutlass13device_kernelINS_4gemm6kernel13GemmUniversalIN4cute5tupleIJiiiiEEENS1_10collective13CollectiveMmaINS1_35MainloopSm100TmaUmmaWarpSpecializedILi3ELi2ELi4ENS5_IJNS4_1CILi2EEENSA_ILi1EEESC_EEEEENS5_IJNSA_ILi64EEENSA_ILi128EEESG_EEENS_12float_e5m2_tENS5_IJlSC_lEEESI_SJ_NS4_8TiledMMAINS4_8MMA_AtomIJNS4_10MMA_TraitsINS4_19SM100_MMA_F8F6F4_SSEJSI_SI_fSF_SG_NS4_17integral_constantINS4_4UMMA5MajorELSQ_0EEESR_NSO_INSP_7ScaleInELSS_0EEEST_EEEEEENS4_6LayoutINS5_IJSC_SC_SC_EEENS5_IJNSA_ILi0EEESY_SY_EEEEENS5_IJNS4_10UnderscoreES11_S11_EEEEENS4_13SM90_TMA_LOADENS4_14ComposedLayoutINS4_7SwizzleILi3ELi4ELi3EEENS4_18smem_ptr_flag_bitsILi8EEENSW_INS5_IJNSA_ILi8EEESG_EEENS5_IJSG_SC_EEEEEEEvNS4_8identityENS4_23SM90_TMA_LOAD_MULTICASTES1E_vS1F_EENS_8epilogue10collective18CollectiveEpilogueINS1I_23Sm100TmaWarpSpecializedILi2ELi2ELi32ELb0ELb0EEEJSH_NS5_IJNSW_ISF_SC_EES1N_EEESI_SJ_SI_SJ_NS1I_6fusion15FusionCallbacksIS1M_NS1P_17LinearCombinationISI_fSI_fLNS_15FloatRoundStyleE2EEESH_S1O_JEEENS4_5SM1004TMEM4LOAD26SM100_TMEM_LOAD_16dp32b32xES14_NS15_INS16_ILi2ELi4ELi3EEES19_NSW_INS5_IJS1A_SF_EEENS5_IJSF_SC_EEEEEEENS4_39AutoVectorizingCopyWithAssumedAlignmentILi128EEENS4_14SM90_TMA_STOREES23_S25_S25_EEEvvEEEEvNT_6ParamsE) ;  /* 0xffffff7c04a07950 */ /* 0x000fea0003c3ffff */
        .weak           $__internal_2_$__cuda_sm10x_tcgen05_guardrail_trap_unallocated_columns_being_dealloced
        .type           $__internal_2_$__cuda_sm10x_tcgen05_guardrail_trap_unallocated_columns_being_dealloced,@function
        .size           $__internal_2_$__cuda_sm10x_tcgen05_guardrail_trap_unallocated_columns_being_dealloced,(.L_x_146 - $__internal_2_$__cuda_sm10x_tcgen05_guardrail_trap_unallocated_columns_being_dealloced)
$__internal_2_$__cuda_sm10x_tcgen05_guardrail_trap_unallocated_columns_being_dealloced:
[----:B------:R-:W-:Y:S05]  /*8180*/  BPT.TRAP 0x1 ;  /* 0x000000040000795c */ /* 0x000fea0000300000 */
[----:B------:R-:W-:-:S04]  /*8190*/  HFMA2 R3, -RZ, RZ, 0, 0 ;  /* 0x00000000ff037431 */ /* 0x000fc800000001ff */
[----:B------:R-:W-:Y:S05]  /*81a0*/  RET.REL.NODEC R2 `(_ZN7cutlass13device_kernelINS_4gemm6kernel13GemmUniversalIN4cute5tupleIJiiiiEEENS1_10collective13CollectiveMmaINS1_35MainloopSm100TmaUmmaWarpSpecializedILi3ELi2ELi4ENS5_IJNS4_1CILi2EEENSA_ILi1EEESC_EEEEENS5_IJNSA_ILi64EEENSA_ILi128EEESG_EEENS_12float_e5m2_tENS5_IJlSC_lEEESI_SJ_NS4_8TiledMMAINS4_8MMA_AtomIJNS4_10MMA_TraitsINS4_19SM100_MMA_F8F6F4_SSEJSI_SI_fSF_SG_NS4_17integral_constantINS4_4UMMA5MajorELSQ_0EEESR_NSO_INSP_7ScaleInELSS_0EEEST_EEEEEENS4_6LayoutINS5_IJSC_SC_SC_EEENS5_IJNSA_ILi0EEESY_SY_EEEEENS5_IJNS4_10UnderscoreES11_S11_EEEEENS4_13SM90_TMA_LOADENS4_14ComposedLayoutINS4_7SwizzleILi3ELi4ELi3EEENS4_18smem_ptr_flag_bitsILi8EEENSW_INS5_IJNSA_ILi8EEESG_EEENS5_IJSG_SC_EEEEEEEvNS4_8identityENS4_23SM90_TMA_LOAD_MULTICASTES1E_vS1F_EENS_8epilogue10collective18CollectiveEpilogueINS1I_23Sm100TmaWarpSpecializedILi2ELi2ELi32ELb0ELb0EEEJSH_NS5_IJNSW_ISF_SC_EES1N_EEESI_SJ_SI_SJ_NS1I_6fusion15FusionCallbacksIS1M_NS1P_17LinearCombinationISI_fSI_fLNS_15FloatRoundStyleE2EEESH_S1O_JEEENS4_5SM1004TMEM4LOAD26SM100_TMEM_LOAD_16dp32b32xES14_NS15_INS16_ILi2ELi4ELi3EEES19_NSW_INS5_IJS1A_SF_EEENS5_IJSF_SC_EEEEEEENS4_39AutoVectorizingCopyWithAssumedAlignmentILi128EEENS4_14SM90_TMA_STOREES23_S25_S25_EEEvvEEEEvNT_6ParamsE) ;  /* 0xffffff7c02947950 */ /* 0x000fea0003c3ffff */
.L_x_145:
[----:B------:R-:W-:-:S00]  /*81b0*/  BRA `(.L_x_145) ;  /* 0xfffffffc00fc7947 */ /* 0x000fc0000383ffff */
[----:B------:R-:W-:-:S00]  /*81c0*/  NOP ;  /* 0x0000000000007918 */ /* 0x000fc00000000000 */
        /* <DEDUP_REMOVED lines=11> */
.L_x_146:


//--------------------- .nv.global.init           --------------------------
	.section	.nv.global.init,"aw",@progbits
.nv.global.init:
	.type		$str$27,@object
	.size		$str$27,($str$28 - $str$27)
$str$27:
        /*0000*/ 	.byte	0x28, 0x61, 0x64, 0x64, 0x72, 0x65, 0x73, 0x73, 0x20, 0x26, 0x20, 0x6d, 0x61, 0x73, 0x6b, 0x29
        /*0010*/ 	.byte	0x20, 0x3d, 0x3d, 0x20, 0x30, 0x00
	.type		$str$28,@object
	.size		$str$28,($str$26 - $str$28)
$str$28:
        /*0016*/ 	.byte	0x2f, 0x74, 0x6d, 0x70, 0x2f, 0x63, 0x75, 0x74, 0x6c, 0x61, 0x73, 0x73, 0x5f, 0x73, 0x77, 0x65
        /*0026*/ 	.byte	0x65, 0x70, 0x5f, 0x73, 0x72, 0x63, 0x2f, 0x69, 0x6e, 0x63, 0x6c, 0x75, 0x64, 0x65, 0x2f, 0x63
        /*0036*/ 	.byte	0x75, 0x74, 0x65, 0x2f, 0x70, 0x6f, 0x69, 0x6e, 0x74, 0x65, 0x72, 0x5f, 0x66, 0x6c, 0x61, 0x67
        /*0046*/ 	.byte	0x67, 0x65, 0x64, 0x2e, 0x68, 0x70, 0x70, 0x00
	.type		$str$26,@object
	.size		$str$26,($str$25 - $str$26)
$str$26:
        /*004e*/ 	.byte	0x2f, 0x74, 0x6d, 0x70, 0x2f, 0x63, 0x75, 0x74, 0x6c, 0x61, 0x73, 0x73, 0x5f, 0x73, 0x77, 0x65
        /*005e*/ 	.byte	0x65, 0x70, 0x5f, 0x73, 0x72, 0x63, 0x2f, 0x69, 0x6e, 0x63, 0x6c, 0x75, 0x64, 0x65, 0x2f, 0x63
        /*006e*/ 	.byte	0x75, 0x74, 0x65, 0x2f, 0x61, 0x74, 0x6f, 0x6d, 0x2f, 0x63, 0x6f, 0x70, 0x79, 0x5f, 0x74, 0x72
        /*007e*/ 	.byte	0x61, 0x69, 0x74, 0x73, 0x5f, 0x73, 0x6d, 0x31, 0x30, 0x30, 0x2e, 0x68, 0x70, 0x70, 0x00
	.type		$str$25,@object
	.size		$str$25,(__unnamed_1 - $str$25)
$str$25:
        /*008d*/ 	.byte	0x28, 0x28, 0x75, 0x69, 0x6e, 0x74, 0x33, 0x32, 0x5f, 0x74, 0x28, 0x74, 0x68, 0x72, 0x65, 0x61
        /*009d*/ 	.byte	0x64, 0x49, 0x64, 0x78, 0x2e, 0x78, 0x29, 0x20, 0x2f, 0x20, 0x33, 0x32, 0x29, 0x20, 0x25, 0x20
        /*00ad*/ 	.byte	0x34, 0x29, 0x20, 0x3d, 0x3d, 0x20, 0x28, 0x28, 0x28, 0x74, 0x6d, 0x65, 0x6d, 0x5f, 0x61, 0x64
        /*00bd*/ 	.byte	0x64, 0x72, 0x20, 0x3e, 0x3e, 0x20, 0x31, 0x36, 0x29, 0x20, 0x2f, 0x20, 0x33, 0x32, 0x29, 0x20
        /*00cd*/ 	.byte	0x25, 0x20, 0x34, 0x29, 0x00
	.type		__unnamed_1,@object
	.size		__unnamed_1,(__unnamed_2 - __unnamed_1)
__unnamed_1:
        /*00d2*/ 	.byte	0x61, 0x75, 0x74, 0x6f, 0x20, 0x63, 0x75, 0x74, 0x65, 0x3a, 0x3a, 0x61, 0x73, 0x5f, 0x70, 0x6f
        /* <DEDUP_REMOVED lines=24> */
        /*0262*/ 	.byte	0x3c, 0x34, 0x30, 0x39, 0x36, 0x3e, 0x3e, 0x3e, 0x3e, 0x5d, 0x00
	.type		__unnamed_2,@object
	.size		__unnamed_2,(.L_2 - __unnamed_2)
__unnamed_2:
        /* <DEDUP_REMOVED lines=40> */
        /*04ed*/ 	.byte	0x74, 0x65, 0x3a, 0x3a, 0x43, 0x3c, 0x30, 0x3e, 0x3e, 0x3e, 0x3e, 0x5d, 0x00
.L_2:


//--------------------- .nv.shared._ZN7cutlass13device_kernelINS_4gemm6kernel13GemmUniversalIN4cute5tupleIJiiiiEEENS1_10collective13CollectiveMmaINS1_35MainloopSm100TmaUmmaWarpSpecializedILi3ELi2ELi4ENS5_IJNS4_1CILi2EEENSA_ILi1EEESC_EEEEENS5_IJNSA_ILi64EEENSA_ILi128EEESG_EEENS_12float_e5m2_tENS5_IJlSC_lEEESI_SJ_NS4_8TiledMMAINS4_8MMA_AtomIJNS4_10MMA_TraitsINS4_19SM100_MMA_F8F6F4_SSEJSI_SI_fSF_SG_NS4_17integral_constantINS4_4UMMA5MajorELSQ_0EEESR_NSO_INSP_7ScaleInELSS_0EEEST_EEEEEENS4_6LayoutINS5_IJSC_SC_SC_EEENS5_IJNSA_ILi0EEESY_SY_EEEEENS5_IJNS4_10UnderscoreES11_S11_EEEEENS4_13SM90_TMA_LOADENS4_14ComposedLayoutINS4_7SwizzleILi3ELi4ELi3EEENS4_18smem_ptr_flag_bitsILi8EEENSW_INS5_IJNSA_ILi8EEESG_EEENS5_IJSG_SC_EEEEEEEvNS4_8identityENS4_23SM90_TMA_LOAD_MULTICASTES1E_vS1F_EENS_8epilogue10collective18CollectiveEpilogueINS1I_23Sm100TmaWarpSpecializedILi2ELi2ELi32ELb0ELb0EEEJSH_NS5_IJNSW_ISF_SC_EES1N_EEESI_SJ_SI_SJ_NS1I_6fusion15FusionCallbacksIS1M_NS1P_17LinearCombinationISI_fSI_fLNS_15FloatRoundStyleE2EEESH_S1O_JEEENS4_5SM1004TMEM4LOAD26SM100_TMEM_LOAD_16dp32b32xES14_NS15_INS16_ILi2ELi4ELi3EEES19_NSW_INS5_IJS1A_SF_EEENS5_IJSF_SC_EEEEEEENS4_39AutoVectorizingCopyWithAssumedAlignmentILi128EEENS4_14SM90_TMA_STOREES23_S25_S25_EEEvvEEEEvNT_6ParamsE --------------------------
	.section	.nv.shared._ZN7cutlass13device_kernelINS_4gemm6kernel13GemmUniversalIN4cute5tupleIJiiiiEEENS1_10collective13CollectiveMmaINS1_35MainloopSm100TmaUmmaWarpSpecializedILi3ELi2ELi4ENS5_IJNS4_1CILi2EEENSA_ILi1EEESC_EEEEENS5_IJNSA_ILi64EEENSA_ILi128EEESG_EEENS_12float_e5m2_tENS5_IJlSC_lEEESI_SJ_NS4_8TiledMMAINS4_8MMA_AtomIJNS4_10MMA_TraitsINS4_19SM100_MMA_F8F6F4_SSEJSI_SI_fSF_SG_NS4_17integral_constantINS4_4UMMA5MajorELSQ_0EEESR_NSO_INSP_7ScaleInELSS_0EEEST_EEEEEENS4_6LayoutINS5_IJSC_SC_SC_EEENS5_IJNSA_ILi0EEESY_SY_EEEEENS5_IJNS4_10UnderscoreES11_S11_EEEEENS4_13SM90_TMA_LOADENS4_14ComposedLayoutINS4_7SwizzleILi3ELi4ELi3EEENS4_18smem_ptr_flag_bitsILi8EEENSW_INS5_IJNSA_ILi8EEESG_EEENS5_IJSG_SC_EEEEEEEvNS4_8identityENS4_23SM90_TMA_LOAD_MULTICASTES1E_vS1F_EENS_8epilogue10collective18CollectiveEpilogueINS1I_23Sm100TmaWarpSpecializedILi2ELi2ELi32ELb0ELb0EEEJSH_NS5_IJNSW_ISF_SC_EES1N_EEESI_SJ_SI_SJ_NS1I_6fusion15FusionCallbacksIS1M_NS1P_17LinearCombinationISI_fSI_fLNS_15FloatRoundStyleE2EEESH_S1O_JEEENS4_5SM1004TMEM4LOAD26SM100_TMEM_LOAD_16dp32b32xES14_NS15_INS16_ILi2ELi4ELi3EEES19_NSW_INS5_IJS1A_SF_EEENS5_IJSF_SC_EEEEEEENS4_39AutoVectorizingCopyWithAssumedAlignmentILi128EEENS4_14SM90_TMA_STOREES23_S25_S25_EEEvvEEEEvNT_6ParamsE,"aw",@nobits
	.sectionflags	@""
	.align	16
	.zero		1024


//--------------------- .nv.shared.reserved.0     --------------------------
	.section	.nv.shared.reserved.0,"aw",@nobits
	.weak		__nv_reservedSMEM_offset_0_alias
	.size		__nv_reservedSMEM_offset_0_alias, 0, 64
	.other		__nv_reservedSMEM_offset_0_alias,@"STO_CUDA_RESERVED_SHARED STV_DEFAULT"
__nv_reservedSMEM_offset_0_alias:
	.zero		0
.nv.shared.reserved.0:
	.zero		64
	.weak		__nv_reservedSMEM_tcgen05_partition
	.type		__nv_reservedSMEM_tcgen05_partition,@object
	.size		__nv_reservedSMEM_tcgen05_partition,(.L_0 - __nv_reservedSMEM_tcgen05_partition)
__nv_reservedSMEM_tcgen05_partition:
	.zero		32
.L_0:


//--------------------- .nv.global                --------------------------
	.section	.nv.global,"aw",@nobits
.nv.global:
	.type		_ZN39_INTERNAL_927fbb8d_4_k_cu_272d1595_99884cute1_E,@object
	.size		_ZN39_INTERNAL_927fbb8d_4_k_cu_272d1595_99884cute1_E,(_ZN39_INTERNAL_927fbb8d_4_k_cu_272d1595_99884cuda3std3__45__cpo6cbeginE - _ZN39_INTERNAL_927fbb8d_4_k_cu_272d1595_99884cute1_E)
_ZN39_INTERNAL_927fbb8d_4_k_cu_272d1595_99884cute1_E:
	.zero		1
	.type		_ZN39_INTERNAL_927fbb8d_4_k_cu_272d1595_99884cuda3std3__45__cpo6cbeginE,@object
	.size		_ZN39_INTERNAL_927fbb8d_4_k_cu_272d1595_99884cuda3std3__45__cpo6cbeginE,(_ZN39_INTERNAL_927fbb8d_4_k_cu_272d1595_99884cuda3std3__48in_placeE - _ZN39_INTERNAL_927fbb8d_4_k_cu_272d1595_99884cuda3std3__45__cpo6cbeginE)
_ZN39_INTERNAL_927fbb8d_4_k_cu_272d1595_99884cuda3std3__45__cpo6cbeginE:
	.zero		1
	.type		_ZN39_INTERNAL_927fbb8d_4_k_cu_272d1595_99884cuda3std3__48in_placeE,@object
	.size		_ZN39_INTERNAL_927fbb8d_4_k_cu_272d1595_99884cuda3std3__48in_placeE,(_ZN39_INTERNAL_927fbb8d_4_k_cu_272d1595_99884cuda3std6ranges3__45__cpo9iter_moveE - _ZN39_INTERNAL_927fbb8d_4_k_cu_272d1595_99884cuda3std3__48in_placeE)
_ZN39_INTERNAL_927fbb8d_4_k_cu_272d1595_99884cuda3std3__48in_placeE:
	.zero		1
	.type		_ZN39_INTERNAL_927fbb8d_4_k_cu_272d1595_99884cuda3std6ranges3__45__cpo9iter_moveE,@object
	.size		_ZN39_INTERNAL_927fbb8d_4_k_cu_272d1595_99884cuda3std6ranges3__45__cpo9iter_moveE,(_ZN39_INTERNAL_927fbb8d_4_k_cu_272d1595_99884cuda3std3__45__cpo5beginE - _ZN39_INTERNAL_927fbb8d_4_k_cu_272d1595_99884cuda3std6ranges3__45__cpo9iter_moveE)
_ZN39_INTERNAL_927fbb8d_4_k_cu_272d1595_99884cuda3std6ranges3__45__cpo9iter_moveE:
	.zero		1
	.type		_ZN39_INTERNAL_927fbb8d_4_k_cu_272d1595_99884cuda3std3__45__cpo5beginE,@object
	.size		_ZN39_INTERNAL_927fbb8d_4_k_cu_272d1595_99884cuda3std3__45__cpo5beginE,(_ZN39_INTERNAL_927fbb8d_4_k_cu_272d1595_99884cuda3std3__441_GLOBAL__N__927fbb8d_4_k_cu_272d1595_99886ignoreE - _ZN39_INTERNAL_927fbb8d_4_k_cu_272d1595_99884cuda3std3__45__cpo5beginE)
_ZN39_INTERNAL_927fbb8d_4_k_cu_272d1595_99884cuda3std3__45__cpo5beginE:
	.zero		1
	.type		_ZN39_INTERNAL_927fbb8d_4_k_cu_272d1595_99884cuda3std3__441_GLOBAL__N__927fbb8d_4_k_cu_272d1595_99886ignoreE,@object
	.size		_ZN39_INTERNAL_927fbb8d_4_k_cu_272d1595_99884cuda3std3__441_GLOBAL__N__927fbb8d_4_k_cu_272d1595_99886ignoreE,(_ZN39_INTERNAL_927fbb8d_4_k_cu_272d1595_99884cute7productE - _ZN39_INTERNAL_927fbb8d_4_k_cu_272d1595_99884cuda3std3__441_GLOBAL__N__927fbb8d_4_k_cu_272d1595_99886ignoreE)
_ZN39_INTERNAL_927fbb8d_4_k_cu_272d1595_99884cuda3std3__441_GLOBAL__N__927fbb8d_4_k_cu_272d1595_99886ignoreE:
	.zero		1
	.type		_ZN39_INTERNAL_927fbb8d_4_k_cu_272d1595_99884cute7productE,@object
	.size		_ZN39_INTERNAL_927fbb8d_4_k_cu_272d1595_99884cute7productE,(_ZN39_INTERNAL_927fbb8d_4_k_cu_272d1595_99884cuda3std3__45__cpo3endE - _ZN39_INTERNAL_927fbb8d_4_k_cu_272d1595_99884cute7productE)
_ZN39_INTERNAL_927fbb8d_4_k_cu_272d1595_99884cute7productE:
	.zero		1
	.type		_ZN39_INTERNAL_927fbb8d_4_k_cu_272d1595_99884cuda3std3__45__cpo3endE,@object
	.size		_ZN39_INTERNAL_927fbb8d_4_k_cu_272d1595_99884cuda3std3__45__cpo3endE,(_ZN39_INTERNAL_927fbb8d_4_k_cu_272d1595_99884cuda3std3__419piecewise_constructE - _ZN39_INTERNAL_927fbb8d_4_k_cu_272d1595_99884cuda3std3__45__cpo3endE)
_ZN39_INTERNAL_927fbb8d_4_k_cu_272d1595_99884cuda3std3__45__cpo3endE:
	.zero		1
	.type		_ZN39_INTERNAL_927fbb8d_4_k_cu_272d1595_99884cuda3std3__419piecewise_constructE,@object
	.size		_ZN39_INTERNAL_927fbb8d_4_k_cu_272d1595_99884cuda3std3__419piecewise_constructE,(_ZN39_INTERNAL_927fbb8d_4_k_cu_272d1595_99884cuda3std3__45__cpo4cendE - _ZN39_INTERNAL_927fbb8d_4_k_cu_272d1595_99884cuda3std3__419piecewise_constructE)
_ZN39_INTERNAL_927fbb8d_4_k_cu_272d1595_99884cuda3std3__419piecewise_constructE:
	.zero		1
	.type		_ZN39_INTERNAL_927fbb8d_4_k_cu_272d1595_99884cuda3std3__45__cpo4cendE,@object
	.size		_ZN39_INTERNAL_927fbb8d_4_k_cu_272d1595_99884cuda3std3__45__cpo4cendE,(_ZN39_INTERNAL_927fbb8d_4_k_cu_272d1595_99884cuda3std6ranges3__45__cpo4swapE - _ZN39_INTERNAL_927fbb8d_4_k_cu_272d1595_99884cuda3std3__45__cpo4cendE)
_ZN39_INTERNAL_927fbb8d_4_k_cu_272d1595_99884cuda3std3__45__cpo4cendE:
	.zero		1
	.type		_ZN39_INTERNAL_927fbb8d_4_k_cu_272d1595_99884cuda3std6ranges3__45__cpo4swapE,@object
	.size		_ZN39_INTERNAL_927fbb8d_4_k_cu_272d1595_99884cuda3std6ranges3__45__cpo4swapE,(.L_10 - _ZN39_INTERNAL_927fbb8d_4_k_cu_272d1595_99884cuda3std6ranges3__45__cpo4swapE)
_ZN39_INTERNAL_927fbb8d_4_k_cu_272d1595_99884cuda3std6ranges3__45__cpo4swapE:
	.zero		1
.L_10:


//--------------------- .nv.constant0._ZN7cutlass13device_kernelINS_4gemm6kernel13GemmUniversalIN4cute5tupleIJiiiiEEENS1_10collective13CollectiveMmaINS1_35MainloopSm100TmaUmmaWarpSpecializedILi3ELi2ELi4ENS5_IJNS4_1CILi2EEENSA_ILi1EEESC_EEEEENS5_IJNSA_ILi64EEENSA_ILi128EEESG_EEENS_12float_e5m2_tENS5_IJlSC_lEEESI_SJ_NS4_8TiledMMAINS4_8MMA_AtomIJNS4_10MMA_TraitsINS4_19SM100_MMA_F8F6F4_SSEJSI_SI_fSF_SG_NS4_17integral_constantINS4_4UMMA5MajorELSQ_0EEESR_NSO_INSP_7ScaleInELSS_0EEEST_EEEEEENS4_6LayoutINS5_IJSC_SC_SC_EEENS5_IJNSA_ILi0EEESY_SY_EEEEENS5_IJNS4_10UnderscoreES11_S11_EEEEENS4_13SM90_TMA_LOADENS4_14ComposedLayoutINS4_7SwizzleILi3ELi4ELi3EEENS4_18smem_ptr_flag_bitsILi8EEENSW_INS5_IJNSA_ILi8EEESG_EEENS5_IJSG_SC_EEEEEEEvNS4_8identityENS4_23SM90_TMA_LOAD_MULTICASTES1E_vS1F_EENS_8epilogue10collective18CollectiveEpilogueINS1I_23Sm100TmaWarpSpecializedILi2ELi2ELi32ELb0ELb0EEEJSH_NS5_IJNSW_ISF_SC_EES1N_EEESI_SJ_SI_SJ_NS1I_6fusion15FusionCallbacksIS1M_NS1P_17LinearCombinationISI_fSI_fLNS_15FloatRoundStyleE2EEESH_S1O_JEEENS4_5SM1004TMEM4LOAD26SM100_TMEM_LOAD_16dp32b32xES14_NS15_INS16_ILi2ELi4ELi3EEES19_NSW_INS5_IJS1A_SF_EEENS5_IJSF_SC_EEEEEEENS4_39AutoVectorizingCopyWithAssumedAlignmentILi128EEENS4_14SM90_TMA_STOREES23_S25_S25_EEEvvEEEEvNT_6ParamsE --------------------------
	.section	.nv.constant0._ZN7cutlass13device_kernelINS_4gemm6kernel13GemmUniversalIN4cute5tupleIJiiiiEEENS1_10collective13CollectiveMmaINS1_35MainloopSm100TmaUmmaWarpSpecializedILi3ELi2ELi4ENS5_IJNS4_1CILi2EEENSA_ILi1EEESC_EEEEENS5_IJNSA_ILi64EEENSA_ILi128EEESG_EEENS_12float_e5m2_tENS5_IJlSC_lEEESI_SJ_NS4_8TiledMMAINS4_8MMA_AtomIJNS4_10MMA_TraitsINS4_19SM100_MMA_F8F6F4_SSEJSI_SI_fSF_SG_NS4_17integral_constantINS4_4UMMA5MajorELSQ_0EEESR_NSO_INSP_7ScaleInELSS_0EEEST_EEEEEENS4_6LayoutINS5_IJSC_SC_SC_EEENS5_IJNSA_ILi0EEESY_SY_EEEEENS5_IJNS4_10UnderscoreES11_S11_EEEEENS4_13SM90_TMA_LOADENS4_14ComposedLayoutINS4_7SwizzleILi3ELi4ELi3EEENS4_18smem_ptr_flag_bitsILi8EEENSW_INS5_IJNSA_ILi8EEESG_EEENS5_IJSG_SC_EEEEEEEvNS4_8identityENS4_23SM90_TMA_LOAD_MULTICASTES1E_vS1F_EENS_8epilogue10collective18CollectiveEpilogueINS1I_23Sm100TmaWarpSpecializedILi2ELi2ELi32ELb0ELb0EEEJSH_NS5_IJNSW_ISF_SC_EES1N_EEESI_SJ_SI_SJ_NS1I_6fusion15FusionCallbacksIS1M_NS1P_17LinearCombinationISI_fSI_fLNS_15FloatRoundStyleE2EEESH_S1O_JEEENS4_5SM1004TMEM4LOAD26SM100_TMEM_LOAD_16dp32b32xES14_NS15_INS16_ILi2ELi4ELi3EEES19_NSW_INS5_IJS1A_SF_EEENS5_IJSF_SC_EEEEEEENS4_39AutoVectorizingCopyWithAssumedAlignmentILi128EEENS4_14SM90_TMA_STOREES23_S25_S25_EEEvvEEEEvNT_6ParamsE,"a",@progbits
	.sectionflags	@""
	.align	4
.nv.constant0._ZN7cutlass13device_kernelINS_4gemm6kernel13GemmUniversalIN4cute5tupleIJiiiiEEENS1_10collective13CollectiveMmaINS1_35MainloopSm100TmaUmmaWarpSpecializedILi3ELi2ELi4ENS5_IJNS4_1CILi2EEENSA_ILi1EEESC_EEEEENS5_IJNSA_ILi64EEENSA_ILi128EEESG_EEENS_12float_e5m2_tENS5_IJlSC_lEEESI_SJ_NS4_8TiledMMAINS4_8MMA_AtomIJNS4_10MMA_TraitsINS4_19SM100_MMA_F8F6F4_SSEJSI_SI_fSF_SG_NS4_17integral_constantINS4_4UMMA5MajorELSQ_0EEESR_NSO_INSP_7ScaleInELSS_0EEEST_EEEEEENS4_6LayoutINS5_IJSC_SC_SC_EEENS5_IJNSA_ILi0EEESY_SY_EEEEENS5_IJNS4_10UnderscoreES11_S11_EEEEENS4_13SM90_TMA_LOADENS4_14ComposedLayoutINS4_7SwizzleILi3ELi4ELi3EEENS4_18smem_ptr_flag_bitsILi8EEENSW_INS5_IJNSA_ILi8EEESG_EEENS5_IJSG_SC_EEEEEEEvNS4_8identityENS4_23SM90_TMA_LOAD_MULTICASTES1E_vS1F_EENS_8epilogue10collective18CollectiveEpilogueINS1I_23Sm100TmaWarpSpecializedILi2ELi2ELi32ELb0ELb0EEEJSH_NS5_IJNSW_ISF_SC_EES1N_EEESI_SJ_SI_SJ_NS1I_6fusion15FusionCallbacksIS1M_NS1P_17LinearCombinationISI_fSI_fLNS_15FloatRoundStyleE2EEESH_S1O_JEEENS4_5SM1004TMEM4LOAD26SM100_TMEM_LOAD_16dp32b32xES14_NS15_INS16_ILi2ELi4ELi3EEES19_NSW_INS5_IJS1A_SF_EEENS5_IJSF_SC_EEEEEEENS4_39AutoVectorizingCopyWithAssumedAlignmentILi128EEENS4_14SM90_TMA_STOREES23_S25_S25_EEEvvEEEEvNT_6ParamsE:
	.zero		2944


//--------------------- SYMBOLS --------------------------

	.type		.nv.reservedSmem.offset0,@object
	.size		.nv.reservedSmem.offset0,0x4
	.type		.nv.reservedSmem.cap,@object
	.size		.nv.reservedSmem.cap,0x4
	.type		__assertfail,@function
